//
// Generated by NVIDIA NVVM Compiler
//
// Compiler Build ID: CL-36424714
// Cuda compilation tools, release 13.0, V13.0.88
// Based on NVVM 20.0.0
//

.version 9.0
.target sm_100
.address_size 64

	// .globl	_Z16calculate_forcesPdS_S_S_S_S_S_md

.visible .entry _Z16calculate_forcesPdS_S_S_S_S_S_md(
	.param .u64 .ptr .align 1 _Z16calculate_forcesPdS_S_S_S_S_S_md_param_0,
	.param .u64 .ptr .align 1 _Z16calculate_forcesPdS_S_S_S_S_S_md_param_1,
	.param .u64 .ptr .align 1 _Z16calculate_forcesPdS_S_S_S_S_S_md_param_2,
	.param .u64 .ptr .align 1 _Z16calculate_forcesPdS_S_S_S_S_S_md_param_3,
	.param .u64 .ptr .align 1 _Z16calculate_forcesPdS_S_S_S_S_S_md_param_4,
	.param .u64 .ptr .align 1 _Z16calculate_forcesPdS_S_S_S_S_S_md_param_5,
	.param .u64 .ptr .align 1 _Z16calculate_forcesPdS_S_S_S_S_S_md_param_6,
	.param .u64 _Z16calculate_forcesPdS_S_S_S_S_S_md_param_7,
	.param .f64 _Z16calculate_forcesPdS_S_S_S_S_S_md_param_8
)
{
	.reg .pred 	%p<15>;
	.reg .b32 	%r<5>;
	.reg .b64 	%rd<73>;
	.reg .b64 	%fd<246>;

	ld.param.u64 	%rd39, [_Z16calculate_forcesPdS_S_S_S_S_S_md_param_0];
	ld.param.u64 	%rd40, [_Z16calculate_forcesPdS_S_S_S_S_S_md_param_1];
	ld.param.u64 	%rd41, [_Z16calculate_forcesPdS_S_S_S_S_S_md_param_2];
	ld.param.u64 	%rd42, [_Z16calculate_forcesPdS_S_S_S_S_S_md_param_3];
	ld.param.u64 	%rd36, [_Z16calculate_forcesPdS_S_S_S_S_S_md_param_5];
	ld.param.u64 	%rd37, [_Z16calculate_forcesPdS_S_S_S_S_S_md_param_6];
	ld.param.u64 	%rd38, [_Z16calculate_forcesPdS_S_S_S_S_S_md_param_7];
	ld.param.f64 	%fd58, [_Z16calculate_forcesPdS_S_S_S_S_S_md_param_8];
	cvta.to.global.u64 	%rd1, %rd39;
	cvta.to.global.u64 	%rd2, %rd42;
	cvta.to.global.u64 	%rd3, %rd41;
	cvta.to.global.u64 	%rd4, %rd40;
	mov.u32 	%r1, %ctaid.x;
	mov.u32 	%r2, %ntid.x;
	mov.u32 	%r3, %tid.x;
	mad.lo.s32 	%r4, %r1, %r2, %r3;
	cvt.s64.s32 	%rd5, %r4;
	setp.le.u64 	%p1, %rd38, %rd5;
	@%p1 bra 	$L__BB0_23;
	shl.b64 	%rd44, %rd5, 3;
	add.s64 	%rd6, %rd4, %rd44;
	add.s64 	%rd7, %rd3, %rd44;
	add.s64 	%rd8, %rd2, %rd44;
	add.s64 	%rd9, %rd1, %rd44;
	and.b64  	%rd10, %rd38, 3;
	setp.lt.u64 	%p2, %rd38, 4;
	mov.f64 	%fd215, 0d0000000000000000;
	mov.b64 	%rd72, 0;
	mov.f64 	%fd214, %fd215;
	mov.f64 	%fd213, %fd215;
	@%p2 bra 	$L__BB0_12;
	and.b64  	%rd72, %rd38, -4;
	add.s64 	%rd68, %rd4, 16;
	add.s64 	%rd67, %rd3, 16;
	add.s64 	%rd66, %rd2, 16;
	add.s64 	%rd65, %rd1, 16;
	mov.f64 	%fd215, 0d0000000000000000;
	mov.b64 	%rd70, 0;
	mov.u64 	%rd69, %rd5;
$L__BB0_3:
	.pragma "nounroll";
	setp.eq.s64 	%p3, %rd69, 0;
	@%p3 bra 	$L__BB0_5;
	ld.global.f64 	%fd62, [%rd68+-16];
	ld.global.f64 	%fd63, [%rd6];
	sub.f64 	%fd64, %fd62, %fd63;
	ld.global.f64 	%fd65, [%rd67+-16];
	ld.global.f64 	%fd66, [%rd7];
	sub.f64 	%fd67, %fd65, %fd66;
	ld.global.f64 	%fd68, [%rd66+-16];
	ld.global.f64 	%fd69, [%rd8];
	sub.f64 	%fd70, %fd68, %fd69;
	mul.f64 	%fd71, %fd67, %fd67;
	fma.rn.f64 	%fd72, %fd64, %fd64, %fd71;
	fma.rn.f64 	%fd73, %fd70, %fd70, %fd72;
	sqrt.rn.f64 	%fd74, %fd73;
	ld.global.f64 	%fd75, [%rd9];
	mul.f64 	%fd76, %fd58, %fd75;
	ld.global.f64 	%fd77, [%rd65+-16];
	mul.f64 	%fd78, %fd76, %fd77;
	div.rn.f64 	%fd79, %fd78, %fd73;
	div.rn.f64 	%fd80, %fd64, %fd74;
	fma.rn.f64 	%fd213, %fd79, %fd80, %fd213;
	div.rn.f64 	%fd81, %fd67, %fd74;
	fma.rn.f64 	%fd214, %fd79, %fd81, %fd214;
	div.rn.f64 	%fd82, %fd70, %fd74;
	fma.rn.f64 	%fd215, %fd79, %fd82, %fd215;
$L__BB0_5:
	add.s64 	%rd46, %rd70, 1;
	setp.eq.s64 	%p4, %rd46, %rd5;
	@%p4 bra 	$L__BB0_7;
	ld.global.f64 	%fd83, [%rd68+-8];
	ld.global.f64 	%fd84, [%rd6];
	sub.f64 	%fd85, %fd83, %fd84;
	ld.global.f64 	%fd86, [%rd67+-8];
	ld.global.f64 	%fd87, [%rd7];
	sub.f64 	%fd88, %fd86, %fd87;
	ld.global.f64 	%fd89, [%rd66+-8];
	ld.global.f64 	%fd90, [%rd8];
	sub.f64 	%fd91, %fd89, %fd90;
	mul.f64 	%fd92, %fd88, %fd88;
	fma.rn.f64 	%fd93, %fd85, %fd85, %fd92;
	fma.rn.f64 	%fd94, %fd91, %fd91, %fd93;
	sqrt.rn.f64 	%fd95, %fd94;
	ld.global.f64 	%fd96, [%rd9];
	mul.f64 	%fd97, %fd58, %fd96;
	ld.global.f64 	%fd98, [%rd65+-8];
	mul.f64 	%fd99, %fd97, %fd98;
	div.rn.f64 	%fd100, %fd99, %fd94;
	div.rn.f64 	%fd101, %fd85, %fd95;
	fma.rn.f64 	%fd213, %fd100, %fd101, %fd213;
	div.rn.f64 	%fd102, %fd88, %fd95;
	fma.rn.f64 	%fd214, %fd100, %fd102, %fd214;
	div.rn.f64 	%fd103, %fd91, %fd95;
	fma.rn.f64 	%fd215, %fd100, %fd103, %fd215;
$L__BB0_7:
	add.s64 	%rd47, %rd70, 2;
	setp.eq.s64 	%p5, %rd47, %rd5;
	@%p5 bra 	$L__BB0_9;
	ld.global.f64 	%fd104, [%rd68];
	ld.global.f64 	%fd105, [%rd6];
	sub.f64 	%fd106, %fd104, %fd105;
	ld.global.f64 	%fd107, [%rd67];
	ld.global.f64 	%fd108, [%rd7];
	sub.f64 	%fd109, %fd107, %fd108;
	ld.global.f64 	%fd110, [%rd66];
	ld.global.f64 	%fd111, [%rd8];
	sub.f64 	%fd112, %fd110, %fd111;
	mul.f64 	%fd113, %fd109, %fd109;
	fma.rn.f64 	%fd114, %fd106, %fd106, %fd113;
	fma.rn.f64 	%fd115, %fd112, %fd112, %fd114;
	sqrt.rn.f64 	%fd116, %fd115;
	ld.global.f64 	%fd117, [%rd9];
	mul.f64 	%fd118, %fd58, %fd117;
	ld.global.f64 	%fd119, [%rd65];
	mul.f64 	%fd120, %fd118, %fd119;
	div.rn.f64 	%fd121, %fd120, %fd115;
	div.rn.f64 	%fd122, %fd106, %fd116;
	fma.rn.f64 	%fd213, %fd121, %fd122, %fd213;
	div.rn.f64 	%fd123, %fd109, %fd116;
	fma.rn.f64 	%fd214, %fd121, %fd123, %fd214;
	div.rn.f64 	%fd124, %fd112, %fd116;
	fma.rn.f64 	%fd215, %fd121, %fd124, %fd215;
$L__BB0_9:
	add.s64 	%rd48, %rd70, 3;
	setp.eq.s64 	%p6, %rd48, %rd5;
	@%p6 bra 	$L__BB0_11;
	ld.global.f64 	%fd125, [%rd68+8];
	ld.global.f64 	%fd126, [%rd6];
	sub.f64 	%fd127, %fd125, %fd126;
	ld.global.f64 	%fd128, [%rd67+8];
	ld.global.f64 	%fd129, [%rd7];
	sub.f64 	%fd130, %fd128, %fd129;
	ld.global.f64 	%fd131, [%rd66+8];
	ld.global.f64 	%fd132, [%rd8];
	sub.f64 	%fd133, %fd131, %fd132;
	mul.f64 	%fd134, %fd130, %fd130;
	fma.rn.f64 	%fd135, %fd127, %fd127, %fd134;
	fma.rn.f64 	%fd136, %fd133, %fd133, %fd135;
	sqrt.rn.f64 	%fd137, %fd136;
	ld.global.f64 	%fd138, [%rd9];
	mul.f64 	%fd139, %fd58, %fd138;
	ld.global.f64 	%fd140, [%rd65+8];
	mul.f64 	%fd141, %fd139, %fd140;
	div.rn.f64 	%fd142, %fd141, %fd136;
	div.rn.f64 	%fd143, %fd127, %fd137;
	fma.rn.f64 	%fd213, %fd142, %fd143, %fd213;
	div.rn.f64 	%fd144, %fd130, %fd137;
	fma.rn.f64 	%fd214, %fd142, %fd144, %fd214;
	div.rn.f64 	%fd145, %fd133, %fd137;
	fma.rn.f64 	%fd215, %fd142, %fd145, %fd215;
$L__BB0_11:
	add.s64 	%rd70, %rd70, 4;
	add.s64 	%rd69, %rd69, -4;
	add.s64 	%rd68, %rd68, 32;
	add.s64 	%rd67, %rd67, 32;
	add.s64 	%rd66, %rd66, 32;
	add.s64 	%rd65, %rd65, 32;
	setp.ne.s64 	%p7, %rd70, %rd72;
	@%p7 bra 	$L__BB0_3;
$L__BB0_12:
	setp.eq.s64 	%p8, %rd10, 0;
	@%p8 bra 	$L__BB0_22;
	setp.eq.s64 	%p9, %rd10, 1;
	@%p9 bra 	$L__BB0_19;
	setp.eq.s64 	%p10, %rd72, %rd5;
	shl.b64 	%rd49, %rd72, 3;
	add.s64 	%rd29, %rd4, %rd49;
	add.s64 	%rd30, %rd3, %rd49;
	add.s64 	%rd31, %rd2, %rd49;
	add.s64 	%rd32, %rd1, %rd49;
	@%p10 bra 	$L__BB0_16;
	ld.global.f64 	%fd147, [%rd29];
	ld.global.f64 	%fd148, [%rd6];
	sub.f64 	%fd149, %fd147, %fd148;
	ld.global.f64 	%fd150, [%rd30];
	ld.global.f64 	%fd151, [%rd7];
	sub.f64 	%fd152, %fd150, %fd151;
	ld.global.f64 	%fd153, [%rd31];
	ld.global.f64 	%fd154, [%rd8];
	sub.f64 	%fd155, %fd153, %fd154;
	mul.f64 	%fd156, %fd152, %fd152;
	fma.rn.f64 	%fd157, %fd149, %fd149, %fd156;
	fma.rn.f64 	%fd158, %fd155, %fd155, %fd157;
	sqrt.rn.f64 	%fd159, %fd158;
	ld.global.f64 	%fd160, [%rd9];
	mul.f64 	%fd161, %fd58, %fd160;
	ld.global.f64 	%fd162, [%rd32];
	mul.f64 	%fd163, %fd161, %fd162;
	div.rn.f64 	%fd164, %fd163, %fd158;
	div.rn.f64 	%fd165, %fd149, %fd159;
	fma.rn.f64 	%fd213, %fd164, %fd165, %fd213;
	div.rn.f64 	%fd166, %fd152, %fd159;
	fma.rn.f64 	%fd214, %fd164, %fd166, %fd214;
	div.rn.f64 	%fd167, %fd155, %fd159;
	fma.rn.f64 	%fd215, %fd164, %fd167, %fd215;
$L__BB0_16:
	add.s64 	%rd50, %rd72, 1;
	setp.eq.s64 	%p11, %rd50, %rd5;
	@%p11 bra 	$L__BB0_18;
	ld.global.f64 	%fd168, [%rd29+8];
	ld.global.f64 	%fd169, [%rd6];
	sub.f64 	%fd170, %fd168, %fd169;
	ld.global.f64 	%fd171, [%rd30+8];
	ld.global.f64 	%fd172, [%rd7];
	sub.f64 	%fd173, %fd171, %fd172;
	ld.global.f64 	%fd174, [%rd31+8];
	ld.global.f64 	%fd175, [%rd8];
	sub.f64 	%fd176, %fd174, %fd175;
	mul.f64 	%fd177, %fd173, %fd173;
	fma.rn.f64 	%fd178, %fd170, %fd170, %fd177;
	fma.rn.f64 	%fd179, %fd176, %fd176, %fd178;
	sqrt.rn.f64 	%fd180, %fd179;
	ld.global.f64 	%fd181, [%rd9];
	mul.f64 	%fd182, %fd58, %fd181;
	ld.global.f64 	%fd183, [%rd32+8];
	mul.f64 	%fd184, %fd182, %fd183;
	div.rn.f64 	%fd185, %fd184, %fd179;
	div.rn.f64 	%fd186, %fd170, %fd180;
	fma.rn.f64 	%fd213, %fd185, %fd186, %fd213;
	div.rn.f64 	%fd187, %fd173, %fd180;
	fma.rn.f64 	%fd214, %fd185, %fd187, %fd214;
	div.rn.f64 	%fd188, %fd176, %fd180;
	fma.rn.f64 	%fd215, %fd185, %fd188, %fd215;
$L__BB0_18:
	add.s64 	%rd72, %rd72, 2;
$L__BB0_19:
	and.b64  	%rd51, %rd38, 1;
	setp.eq.b64 	%p12, %rd51, 1;
	not.pred 	%p13, %p12;
	@%p13 bra 	$L__BB0_22;
	setp.eq.s64 	%p14, %rd72, %rd5;
	@%p14 bra 	$L__BB0_22;
	shl.b64 	%rd52, %rd72, 3;
	add.s64 	%rd53, %rd4, %rd52;
	ld.global.f64 	%fd189, [%rd53];
	ld.global.f64 	%fd190, [%rd6];
	sub.f64 	%fd191, %fd189, %fd190;
	add.s64 	%rd54, %rd3, %rd52;
	ld.global.f64 	%fd192, [%rd54];
	ld.global.f64 	%fd193, [%rd7];
	sub.f64 	%fd194, %fd192, %fd193;
	add.s64 	%rd55, %rd2, %rd52;
	ld.global.f64 	%fd195, [%rd55];
	ld.global.f64 	%fd196, [%rd8];
	sub.f64 	%fd197, %fd195, %fd196;
	mul.f64 	%fd198, %fd194, %fd194;
	fma.rn.f64 	%fd199, %fd191, %fd191, %fd198;
	fma.rn.f64 	%fd200, %fd197, %fd197, %fd199;
	sqrt.rn.f64 	%fd201, %fd200;
	ld.global.f64 	%fd202, [%rd9];
	mul.f64 	%fd203, %fd58, %fd202;
	add.s64 	%rd56, %rd1, %rd52;
	ld.global.f64 	%fd204, [%rd56];
	mul.f64 	%fd205, %fd203, %fd204;
	div.rn.f64 	%fd206, %fd205, %fd200;
	div.rn.f64 	%fd207, %fd191, %fd201;
	fma.rn.f64 	%fd213, %fd206, %fd207, %fd213;
	div.rn.f64 	%fd208, %fd194, %fd201;
	fma.rn.f64 	%fd214, %fd206, %fd208, %fd214;
	div.rn.f64 	%fd209, %fd197, %fd201;
	fma.rn.f64 	%fd215, %fd206, %fd209, %fd215;
$L__BB0_22:
	ld.param.u64 	%rd64, [_Z16calculate_forcesPdS_S_S_S_S_S_md_param_4];
	cvta.to.global.u64 	%rd57, %rd64;
	shl.b64 	%rd58, %rd5, 3;
	add.s64 	%rd59, %rd57, %rd58;
	st.global.f64 	[%rd59], %fd213;
	cvta.to.global.u64 	%rd60, %rd36;
	add.s64 	%rd61, %rd60, %rd58;
	st.global.f64 	[%rd61], %fd214;
	cvta.to.global.u64 	%rd62, %rd37;
	add.s64 	%rd63, %rd62, %rd58;
	st.global.f64 	[%rd63], %fd215;
$L__BB0_23:
	ret;

}
	// .globl	_Z27update_positions_velocitiesPdS_S_S_S_S_S_S_S_S_md
.visible .entry _Z27update_positions_velocitiesPdS_S_S_S_S_S_S_S_S_md(
	.param .u64 .ptr .align 1 _Z27update_positions_velocitiesPdS_S_S_S_S_S_S_S_S_md_param_0,
	.param .u64 .ptr .align 1 _Z27update_positions_velocitiesPdS_S_S_S_S_S_S_S_S_md_param_1,
	.param .u64 .ptr .align 1 _Z27update_positions_velocitiesPdS_S_S_S_S_S_S_S_S_md_param_2,
	.param .u64 .ptr .align 1 _Z27update_positions_velocitiesPdS_S_S_S_S_S_S_S_S_md_param_3,
	.param .u64 .ptr .align 1 _Z27update_positions_velocitiesPdS_S_S_S_S_S_S_S_S_md_param_4,
	.param .u64 .ptr .align 1 _Z27update_positions_velocitiesPdS_S_S_S_S_S_S_S_S_md_param_5,
	.param .u64 .ptr .align 1 _Z27update_positions_velocitiesPdS_S_S_S_S_S_S_S_S_md_param_6,
	.param .u64 .ptr .align 1 _Z27update_positions_velocitiesPdS_S_S_S_S_S_S_S_S_md_param_7,
	.param .u64 .ptr .align 1 _Z27update_positions_velocitiesPdS_S_S_S_S_S_S_S_S_md_param_8,
	.param .u64 .ptr .align 1 _Z27update_positions_velocitiesPdS_S_S_S_S_S_S_S_S_md_param_9,
	.param .u64 _Z27update_positions_velocitiesPdS_S_S_S_S_S_S_S_S_md_param_10,
	.param .f64 _Z27update_positions_velocitiesPdS_S_S_S_S_S_S_S_S_md_param_11
)
{
	.reg .pred 	%p<2>;
	.reg .b32 	%r<5>;
	.reg .b64 	%rd<38>;
	.reg .b64 	%fd<26>;

	ld.param.u64 	%rd3, [_Z27update_positions_velocitiesPdS_S_S_S_S_S_S_S_S_md_param_1];
	ld.param.u64 	%rd5, [_Z27update_positions_velocitiesPdS_S_S_S_S_S_S_S_S_md_param_3];
	ld.param.u64 	%rd6, [_Z27update_positions_velocitiesPdS_S_S_S_S_S_S_S_S_md_param_4];
	ld.param.u64 	%rd9, [_Z27update_positions_velocitiesPdS_S_S_S_S_S_S_S_S_md_param_7];
	ld.param.u64 	%rd10, [_Z27update_positions_velocitiesPdS_S_S_S_S_S_S_S_S_md_param_8];
	ld.param.u64 	%rd11, [_Z27update_positions_velocitiesPdS_S_S_S_S_S_S_S_S_md_param_9];
	ld.param.u64 	%rd12, [_Z27update_positions_velocitiesPdS_S_S_S_S_S_S_S_S_md_param_10];
	ld.param.f64 	%fd1, [_Z27update_positions_velocitiesPdS_S_S_S_S_S_S_S_S_md_param_11];
	mov.u32 	%r1, %ctaid.x;
	mov.u32 	%r2, %ntid.x;
	mov.u32 	%r3, %tid.x;
	mad.lo.s32 	%r4, %r1, %r2, %r3;
	cvt.s64.s32 	%rd1, %r4;
	setp.le.u64 	%p1, %rd12, %rd1;
	@%p1 bra 	$L__BB1_2;
	ld.param.u64 	%rd37, [_Z27update_positions_velocitiesPdS_S_S_S_S_S_S_S_S_md_param_6];
	ld.param.u64 	%rd36, [_Z27update_positions_velocitiesPdS_S_S_S_S_S_S_S_S_md_param_5];
	ld.param.u64 	%rd35, [_Z27update_positions_velocitiesPdS_S_S_S_S_S_S_S_S_md_param_2];
	ld.param.u64 	%rd34, [_Z27update_positions_velocitiesPdS_S_S_S_S_S_S_S_S_md_param_0];
	cvta.to.global.u64 	%rd13, %rd9;
	cvta.to.global.u64 	%rd14, %rd34;
	cvta.to.global.u64 	%rd15, %rd6;
	cvta.to.global.u64 	%rd16, %rd10;
	cvta.to.global.u64 	%rd17, %rd36;
	cvta.to.global.u64 	%rd18, %rd11;
	cvta.to.global.u64 	%rd19, %rd37;
	cvta.to.global.u64 	%rd20, %rd3;
	cvta.to.global.u64 	%rd21, %rd35;
	cvta.to.global.u64 	%rd22, %rd5;
	shl.b64 	%rd23, %rd1, 3;
	add.s64 	%rd24, %rd13, %rd23;
	ld.global.f64 	%fd2, [%rd24];
	add.s64 	%rd25, %rd14, %rd23;
	ld.global.f64 	%fd3, [%rd25];
	div.rn.f64 	%fd4, %fd2, %fd3;
	add.s64 	%rd26, %rd15, %rd23;
	ld.global.f64 	%fd5, [%rd26];
	fma.rn.f64 	%fd6, %fd1, %fd4, %fd5;
	st.global.f64 	[%rd26], %fd6;
	add.s64 	%rd27, %rd16, %rd23;
	ld.global.f64 	%fd7, [%rd27];
	ld.global.f64 	%fd8, [%rd25];
	div.rn.f64 	%fd9, %fd7, %fd8;
	add.s64 	%rd28, %rd17, %rd23;
	ld.global.f64 	%fd10, [%rd28];
	fma.rn.f64 	%fd11, %fd1, %fd9, %fd10;
	st.global.f64 	[%rd28], %fd11;
	add.s64 	%rd29, %rd18, %rd23;
	ld.global.f64 	%fd12, [%rd29];
	ld.global.f64 	%fd13, [%rd25];
	div.rn.f64 	%fd14, %fd12, %fd13;
	add.s64 	%rd30, %rd19, %rd23;
	ld.global.f64 	%fd15, [%rd30];
	fma.rn.f64 	%fd16, %fd1, %fd14, %fd15;
	st.global.f64 	[%rd30], %fd16;
	ld.global.f64 	%fd17, [%rd26];
	add.s64 	%rd31, %rd20, %rd23;
	ld.global.f64 	%fd18, [%rd31];
	fma.rn.f64 	%fd19, %fd1, %fd17, %fd18;
	st.global.f64 	[%rd31], %fd19;
	ld.global.f64 	%fd20, [%rd28];
	add.s64 	%rd32, %rd21, %rd23;
	ld.global.f64 	%fd21, [%rd32];
	fma.rn.f64 	%fd22, %fd1, %fd20, %fd21;
	st.global.f64 	[%rd32], %fd22;
	ld.global.f64 	%fd23, [%rd30];
	add.s64 	%rd33, %rd22, %rd23;
	ld.global.f64 	%fd24, [%rd33];
	fma.rn.f64 	%fd25, %fd1, %fd23, %fd24;
	st.global.f64 	[%rd33], %fd25;
$L__BB1_2:
	ret;

}


// ===== COMPILED SASS (sm_100) =====

	.target	sm_100

	.elftype	@"ET_EXEC"


//--------------------- .note.nv.tkinfo           --------------------------
	.section	.note.nv.tkinfo,"",@"SHT_NOTE"
	.sectionflags	@"SHF_NOTE_NV_TKINFO"
	.tkinfo
        /*0018*/ 	.word	0x00000002
        /*0030*/ 	.string	""
        /*0030*/ 	.string	"ptxas"
        /*0030*/ 	.string	"Cuda compilation tools, release 13.0, V13.0.88"
        /*0030*/ 	.string	"Build cuda_13.0.r13.0/compiler.36424714_0"
        /*0030*/ 	.string	"-arch sm_100 -m 64 "



//--------------------- .note.nv.cuinfo           --------------------------
	.section	.note.nv.cuinfo,"",@"SHT_NOTE"
	.sectionflags	@"SHF_NOTE_NV_CUINFO"
        /*0018*/ 	.short	0x0002
        /*001a*/ 	.short	0x0064
        /*001c*/ 	.short	0x0082
	.zero		2


//--------------------- .nv.info                  --------------------------
	.section	.nv.info,"",@"SHT_CUDA_INFO"
	.align	4


	//----- nvinfo : EIATTR_REGCOUNT
	.align		4
        /*0000*/ 	.byte	0x04, 0x2f
        /*0002*/ 	.short	(.L_1 - .L_0)
	.align		4
.L_0:
        /*0004*/ 	.word	index@(_Z16calculate_forcesPdS_S_S_S_S_S_md)
        /*0008*/ 	.word	0x00000038


	//----- nvinfo : EIATTR_FRAME_SIZE
	.align		4
.L_1:
        /*000c*/ 	.byte	0x04, 0x11
        /*000e*/ 	.short	(.L_3 - .L_2)
	.align		4
.L_2:
        /*0010*/ 	.word	index@($__internal_2_$__cuda_sm20_dsqrt_rn_f64_mediumpath_v1)
        /*0014*/ 	.word	0x00000000


	//----- nvinfo : EIATTR_FRAME_SIZE
	.align		4
.L_3:
        /*0018*/ 	.byte	0x04, 0x11
        /*001a*/ 	.short	(.L_5 - .L_4)
	.align		4
.L_4:
        /*001c*/ 	.word	index@($__internal_1_$__cuda_sm20_div_rn_f64_full)
        /*0020*/ 	.word	0x00000000


	//----- nvinfo : EIATTR_FRAME_SIZE
	.align		4
.L_5:
        /*0024*/ 	.byte	0x04, 0x11
        /*0026*/ 	.short	(.L_7 - .L_6)
	.align		4
.L_6:
        /*0028*/ 	.word	index@(_Z16calculate_forcesPdS_S_S_S_S_S_md)
        /*002c*/ 	.word	0x00000000


	//----- nvinfo : EIATTR_REGCOUNT
	.align		4
.L_7:
        /*0030*/ 	.byte	0x04, 0x2f
        /*0032*/ 	.short	(.L_9 - .L_8)
	.align		4
.L_8:
        /*0034*/ 	.word	index@(_Z27update_positions_velocitiesPdS_S_S_S_S_S_S_S_S_md)
        /*0038*/ 	.word	0x0000001f


	//----- nvinfo : EIATTR_FRAME_SIZE
	.align		4
.L_9:
        /*003c*/ 	.byte	0x04, 0x11
        /*003e*/ 	.short	(.L_11 - .L_10)
	.align		4
.L_10:
        /*0040*/ 	.word	index@($__internal_0_$__cuda_sm20_div_rn_f64_full)
        /*0044*/ 	.word	0x00000000


	//----- nvinfo : EIATTR_FRAME_SIZE
	.align		4
.L_11:
        /*0048*/ 	.byte	0x04, 0x11
        /*004a*/ 	.short	(.L_13 - .L_12)
	.align		4
.L_12:
        /*004c*/ 	.word	index@(_Z27update_positions_velocitiesPdS_S_S_S_S_S_S_S_S_md)
        /*0050*/ 	.word	0x00000000


	//----- nvinfo : EIATTR_MIN_STACK_SIZE
	.align		4
.L_13:
        /*0054*/ 	.byte	0x04, 0x12
        /*0056*/ 	.short	(.L_15 - .L_14)
	.align		4
.L_14:
        /*0058*/ 	.word	index@(_Z27update_positions_velocitiesPdS_S_S_S_S_S_S_S_S_md)
        /*005c*/ 	.word	0x00000000


	//----- nvinfo : EIATTR_MIN_STACK_SIZE
	.align		4
.L_15:
        /*0060*/ 	.byte	0x04, 0x12
        /*0062*/ 	.short	(.L_17 - .L_16)
	.align		4
.L_16:
        /*0064*/ 	.word	index@(_Z16calculate_forcesPdS_S_S_S_S_S_md)
        /*0068*/ 	.word	0x00000000
.L_17:


//--------------------- .nv.compat                --------------------------
	.section	.nv.compat,"",@"SHT_CUDA_COMPAT_INFO"
	.align	4
        /*0000*/ 	.byte	0x02, 0x09, 0x00, 0x00, 0x02, 0x02, 0x01, 0x00, 0x02, 0x05, 0x05, 0x00, 0x03, 0x07, 0x01, 0x01
        /*0010*/ 	.byte	0x02, 0x03, 0x00, 0x00, 0x02, 0x06, 0x01, 0x00, 0x04, 0x0b, 0x08, 0x00, 0x01, 0x00, 0x00, 0x00
        /*0020*/ 	.byte	0x00, 0x00, 0x00, 0x00


//--------------------- .nv.info._Z27update_positions_velocitiesPdS_S_S_S_S_S_S_S_S_md --------------------------
	.section	.nv.info._Z27update_positions_velocitiesPdS_S_S_S_S_S_S_S_S_md,"",@"SHT_CUDA_INFO"
	.sectionflags	@""
	.align	4


	//----- nvinfo : EIATTR_CUDA_API_VERSION
	.align		4
        /*0000*/ 	.byte	0x04, 0x37
        /*0002*/ 	.short	(.L_19 - .L_18)
.L_18:
        /*0004*/ 	.word	0x00000082


	//----- nvinfo : EIATTR_KPARAM_INFO
	.align		4
.L_19:
        /*0008*/ 	.byte	0x04, 0x17
        /*000a*/ 	.short	(.L_21 - .L_20)
.L_20:
        /*000c*/ 	.word	0x00000000
        /*0010*/ 	.short	0x000b
        /*0012*/ 	.short	0x0058
        /*0014*/ 	.byte	0x00, 0xf0, 0x21, 0x00


	//----- nvinfo : EIATTR_KPARAM_INFO
	.align		4
.L_21:
        /*0018*/ 	.byte	0x04, 0x17
        /*001a*/ 	.short	(.L_23 - .L_22)
.L_22:
        /*001c*/ 	.word	0x00000000
        /*0020*/ 	.short	0x000a
        /*0022*/ 	.short	0x0050
        /*0024*/ 	.byte	0x00, 0xf0, 0x21, 0x00


	//----- nvinfo : EIATTR_KPARAM_INFO
	.align		4
.L_23:
        /*0028*/ 	.byte	0x04, 0x17
        /*002a*/ 	.short	(.L_25 - .L_24)
.L_24:
        /*002c*/ 	.word	0x00000000
        /*0030*/ 	.short	0x0009
        /*0032*/ 	.short	0x0048
        /*0034*/ 	.byte	0x00, 0xf5, 0x21, 0x00


	//----- nvinfo : EIATTR_KPARAM_INFO
	.align		4
.L_25:
        /*0038*/ 	.byte	0x04, 0x17
        /*003a*/ 	.short	(.L_27 - .L_26)
.L_26:
        /*003c*/ 	.word	0x00000000
        /*0040*/ 	.short	0x0008
        /*0042*/ 	.short	0x0040
        /*0044*/ 	.byte	0x00, 0xf5, 0x21, 0x00


	//----- nvinfo : EIATTR_KPARAM_INFO
	.align		4
.L_27:
        /*0048*/ 	.byte	0x04, 0x17
        /*004a*/ 	.short	(.L_29 - .L_28)
.L_28:
        /*004c*/ 	.word	0x00000000
        /*0050*/ 	.short	0x0007
        /*0052*/ 	.short	0x0038
        /*0054*/ 	.byte	0x00, 0xf5, 0x21, 0x00


	//----- nvinfo : EIATTR_KPARAM_INFO
	.align		4
.L_29:
        /*0058*/ 	.byte	0x04, 0x17
        /*005a*/ 	.short	(.L_31 - .L_30)
.L_30:
        /*005c*/ 	.word	0x00000000
        /*0060*/ 	.short	0x0006
        /*0062*/ 	.short	0x0030
        /*0064*/ 	.byte	0x00, 0xf5, 0x21, 0x00


	//----- nvinfo : EIATTR_KPARAM_INFO
	.align		4
.L_31:
        /*0068*/ 	.byte	0x04, 0x17
        /*006a*/ 	.short	(.L_33 - .L_32)
.L_32:
        /*006c*/ 	.word	0x00000000
        /*0070*/ 	.short	0x0005
        /*0072*/ 	.short	0x0028
        /*0074*/ 	.byte	0x00, 0xf5, 0x21, 0x00


	//----- nvinfo : EIATTR_KPARAM_INFO
	.align		4
.L_33:
        /*0078*/ 	.byte	0x04, 0x17
        /*007a*/ 	.short	(.L_35 - .L_34)
.L_34:
        /*007c*/ 	.word	0x00000000
        /*0080*/ 	.short	0x0004
        /*0082*/ 	.short	0x0020
        /*0084*/ 	.byte	0x00, 0xf5, 0x21, 0x00


	//----- nvinfo : EIATTR_KPARAM_INFO
	.align		4
.L_35:
        /*0088*/ 	.byte	0x04, 0x17
        /*008a*/ 	.short	(.L_37 - .L_36)
.L_36:
        /*008c*/ 	.word	0x00000000
        /*0090*/ 	.short	0x0003
        /*0092*/ 	.short	0x0018
        /*0094*/ 	.byte	0x00, 0xf5, 0x21, 0x00


	//----- nvinfo : EIATTR_KPARAM_INFO
	.align		4
.L_37:
        /*0098*/ 	.byte	0x04, 0x17
        /*009a*/ 	.short	(.L_39 - .L_38)
.L_38:
        /*009c*/ 	.word	0x00000000
        /*00a0*/ 	.short	0x0002
        /*00a2*/ 	.short	0x0010
        /*00a4*/ 	.byte	0x00, 0xf5, 0x21, 0x00


	//----- nvinfo : EIATTR_KPARAM_INFO
	.align		4
.L_39:
        /*00a8*/ 	.byte	0x04, 0x17
        /*00aa*/ 	.short	(.L_41 - .L_40)
.L_40:
        /*00ac*/ 	.word	0x00000000
        /*00b0*/ 	.short	0x0001
        /*00b2*/ 	.short	0x0008
        /*00b4*/ 	.byte	0x00, 0xf5, 0x21, 0x00


	//----- nvinfo : EIATTR_KPARAM_INFO
	.align		4
.L_41:
        /*00b8*/ 	.byte	0x04, 0x17
        /*00ba*/ 	.short	(.L_43 - .L_42)
.L_42:
        /*00bc*/ 	.word	0x00000000
        /*00c0*/ 	.short	0x0000
        /*00c2*/ 	.short	0x0000
        /*00c4*/ 	.byte	0x00, 0xf5, 0x21, 0x00


	//----- nvinfo : EIATTR_SPARSE_MMA_MASK
	.align		4
.L_43:
        /*00c8*/ 	.byte	0x03, 0x50
        /*00ca*/ 	.short	0x0000


	//----- nvinfo : EIATTR_MAXREG_COUNT
	.align		4
        /*00cc*/ 	.byte	0x03, 0x1b
        /*00ce*/ 	.short	0x00ff


	//----- nvinfo : EIATTR_MERCURY_ISA_VERSION
	.align		4
        /*00d0*/ 	.byte	0x03, 0x5f
        /*00d2*/ 	.short	0x0101


	//----- nvinfo : EIATTR_VRC_CTA_INIT_COUNT
	.align		4
        /*00d4*/ 	.byte	0x02, 0x4a
	.zero		1
	.zero		1


	//----- nvinfo : EIATTR_EXIT_INSTR_OFFSETS
	.align		4
        /*00d8*/ 	.byte	0x04, 0x1c
        /*00da*/ 	.short	(.L_45 - .L_44)


	//   ....[0]....
.L_44:
        /*00dc*/ 	.word	0x00000090


	//   ....[1]....
        /*00e0*/ 	.word	0x000008e0


	//----- nvinfo : EIATTR_CRS_STACK_SIZE
	.align		4
.L_45:
        /*00e4*/ 	.byte	0x04, 0x1e
        /*00e6*/ 	.short	(.L_47 - .L_46)
.L_46:
        /*00e8*/ 	.word	0x00000000


	//----- nvinfo : EIATTR_CBANK_PARAM_SIZE
	.align		4
.L_47:
        /*00ec*/ 	.byte	0x03, 0x19
        /*00ee*/ 	.short	0x0060


	//----- nvinfo : EIATTR_PARAM_CBANK
	.align		4
        /*00f0*/ 	.byte	0x04, 0x0a
        /*00f2*/ 	.short	(.L_49 - .L_48)
	.align		4
.L_48:
        /*00f4*/ 	.word	index@(.nv.constant0._Z27update_positions_velocitiesPdS_S_S_S_S_S_S_S_S_md)
        /*00f8*/ 	.short	0x0380
        /*00fa*/ 	.short	0x0060


	//----- nvinfo : EIATTR_SW_WAR
	.align		4
.L_49:
        /*00fc*/ 	.byte	0x04, 0x36
        /*00fe*/ 	.short	(.L_51 - .L_50)
.L_50:
        /*0100*/ 	.word	0x00000008
.L_51:


//--------------------- .nv.info._Z16calculate_forcesPdS_S_S_S_S_S_md --------------------------
	.section	.nv.info._Z16calculate_forcesPdS_S_S_S_S_S_md,"",@"SHT_CUDA_INFO"
	.sectionflags	@""
	.align	4


	//----- nvinfo : EIATTR_CUDA_API_VERSION
	.align		4
        /*0000*/ 	.byte	0x04, 0x37
        /*0002*/ 	.short	(.L_53 - .L_52)
.L_52:
        /*0004*/ 	.word	0x00000082


	//----- nvinfo : EIATTR_KPARAM_INFO
	.align		4
.L_53:
        /*0008*/ 	.byte	0x04, 0x17
        /*000a*/ 	.short	(.L_55 - .L_54)
.L_54:
        /*000c*/ 	.word	0x00000000
        /*0010*/ 	.short	0x0008
        /*0012*/ 	.short	0x0040
        /*0014*/ 	.byte	0x00, 0xf0, 0x21, 0x00


	//----- nvinfo : EIATTR_KPARAM_INFO
	.align		4
.L_55:
        /*0018*/ 	.byte	0x04, 0x17
        /*001a*/ 	.short	(.L_57 - .L_56)
.L_56:
        /*001c*/ 	.word	0x00000000
        /*0020*/ 	.short	0x0007
        /*0022*/ 	.short	0x0038
        /*0024*/ 	.byte	0x00, 0xf0, 0x21, 0x00


	//----- nvinfo : EIATTR_KPARAM_INFO
	.align		4
.L_57:
        /*0028*/ 	.byte	0x04, 0x17
        /*002a*/ 	.short	(.L_59 - .L_58)
.L_58:
        /*002c*/ 	.word	0x00000000
        /*0030*/ 	.short	0x0006
        /*0032*/ 	.short	0x0030
        /*0034*/ 	.byte	0x00, 0xf5, 0x21, 0x00


	//----- nvinfo : EIATTR_KPARAM_INFO
	.align		4
.L_59:
        /*0038*/ 	.byte	0x04, 0x17
        /*003a*/ 	.short	(.L_61 - .L_60)
.L_60:
        /*003c*/ 	.word	0x00000000
        /*0040*/ 	.short	0x0005
        /*0042*/ 	.short	0x0028
        /*0044*/ 	.byte	0x00, 0xf5, 0x21, 0x00


	//----- nvinfo : EIATTR_KPARAM_INFO
	.align		4
.L_61:
        /*0048*/ 	.byte	0x04, 0x17
        /*004a*/ 	.short	(.L_63 - .L_62)
.L_62:
        /*004c*/ 	.word	0x00000000
        /*0050*/ 	.short	0x0004
        /*0052*/ 	.short	0x0020
        /*0054*/ 	.byte	0x00, 0xf5, 0x21, 0x00


	//----- nvinfo : EIATTR_KPARAM_INFO
	.align		4
.L_63:
        /*0058*/ 	.byte	0x04, 0x17
        /*005a*/ 	.short	(.L_65 - .L_64)
.L_64:
        /*005c*/ 	.word	0x00000000
        /*0060*/ 	.short	0x0003
        /*0062*/ 	.short	0x0018
        /*0064*/ 	.byte	0x00, 0xf5, 0x21, 0x00


	//----- nvinfo : EIATTR_KPARAM_INFO
	.align		4
.L_65:
        /*0068*/ 	.byte	0x04, 0x17
        /*006a*/ 	.short	(.L_67 - .L_66)
.L_66:
        /*006c*/ 	.word	0x00000000
        /*0070*/ 	.short	0x0002
        /*0072*/ 	.short	0x0010
        /*0074*/ 	.byte	0x00, 0xf5, 0x21, 0x00


	//----- nvinfo : EIATTR_KPARAM_INFO
	.align		4
.L_67:
        /*0078*/ 	.byte	0x04, 0x17
        /*007a*/ 	.short	(.L_69 - .L_68)
.L_68:
        /*007c*/ 	.word	0x00000000
        /*0080*/ 	.short	0x0001
        /*0082*/ 	.short	0x0008
        /*0084*/ 	.byte	0x00, 0xf5, 0x21, 0x00


	//----- nvinfo : EIATTR_KPARAM_INFO
	.align		4
.L_69:
        /*0088*/ 	.byte	0x04, 0x17
        /*008a*/ 	.short	(.L_71 - .L_70)
.L_70:
        /*008c*/ 	.word	0x00000000
        /*0090*/ 	.short	0x0000
        /*0092*/ 	.short	0x0000
        /*0094*/ 	.byte	0x00, 0xf5, 0x21, 0x00


	//----- nvinfo : EIATTR_SPARSE_MMA_MASK
	.align		4
.L_71:
        /*0098*/ 	.byte	0x03, 0x50
        /*009a*/ 	.short	0x0000


	//----- nvinfo : EIATTR_MAXREG_COUNT
	.align		4
        /*009c*/ 	.byte	0x03, 0x1b
        /*009e*/ 	.short	0x00ff


	//----- nvinfo : EIATTR_MERCURY_ISA_VERSION
	.align		4
        /*00a0*/ 	.byte	0x03, 0x5f
        /*00a2*/ 	.short	0x0101


	//----- nvinfo : EIATTR_VRC_CTA_INIT_COUNT
	.align		4
        /*00a4*/ 	.byte	0x02, 0x4a
	.zero		1
	.zero		1


	//----- nvinfo : EIATTR_EXIT_INSTR_OFFSETS
	.align		4
        /*00a8*/ 	.byte	0x04, 0x1c
        /*00aa*/ 	.short	(.L_73 - .L_72)


	//   ....[0]....
.L_72:
        /*00ac*/ 	.word	0x00000090


	//   ....[1]....
        /*00b0*/ 	.word	0x000048c0


	//----- nvinfo : EIATTR_CRS_STACK_SIZE
	.align		4
.L_73:
        /*00b4*/ 	.byte	0x04, 0x1e
        /*00b6*/ 	.short	(.L_75 - .L_74)
.L_74:
        /*00b8*/ 	.word	0x00000000


	//----- nvinfo : EIATTR_CBANK_PARAM_SIZE
	.align		4
.L_75:
        /*00bc*/ 	.byte	0x03, 0x19
        /*00be*/ 	.short	0x0048


	//----- nvinfo : EIATTR_PARAM_CBANK
	.align		4
        /*00c0*/ 	.byte	0x04, 0x0a
        /*00c2*/ 	.short	(.L_77 - .L_76)
	.align		4
.L_76:
        /*00c4*/ 	.word	index@(.nv.constant0._Z16calculate_forcesPdS_S_S_S_S_S_md)
        /*00c8*/ 	.short	0x0380
        /*00ca*/ 	.short	0x0048


	//----- nvinfo : EIATTR_SW_WAR
	.align		4
.L_77:
        /*00cc*/ 	.byte	0x04, 0x36
        /*00ce*/ 	.short	(.L_79 - .L_78)
.L_78:
        /*00d0*/ 	.word	0x00000008
.L_79:


//--------------------- .nv.callgraph             --------------------------
	.section	.nv.callgraph,"",@"SHT_CUDA_CALLGRAPH"
	.align	4
	.sectionentsize	8
	.align		4
        /*0000*/ 	.word	0x00000000
	.align		4
        /*0004*/ 	.word	0xffffffff
	.align		4
        /*0008*/ 	.word	0x00000000
	.align		4
        /*000c*/ 	.word	0xfffffffe
	.align		4
        /*0010*/ 	.word	0x00000000
	.align		4
        /*0014*/ 	.word	0xfffffffd
	.align		4
        /*0018*/ 	.word	0x00000000
	.align		4
        /*001c*/ 	.word	0xfffffffc


//--------------------- .text._Z27update_positions_velocitiesPdS_S_S_S_S_S_S_S_S_md --------------------------
	.section	.text._Z27update_positions_velocitiesPdS_S_S_S_S_S_S_S_S_md,"ax",@progbits
	.align	128
        .global         _Z27update_positions_velocitiesPdS_S_S_S_S_S_S_S_S_md
        .type           _Z27update_positions_velocitiesPdS_S_S_S_S_S_S_S_S_md,@function
        .size           _Z27update_positions_velocitiesPdS_S_S_S_S_S_S_S_S_md,(.L_x_109 - _Z27update_positions_velocitiesPdS_S_S_S_S_S_S_S_S_md)
        .other          _Z27update_positions_velocitiesPdS_S_S_S_S_S_S_S_S_md,@"STO_CUDA_ENTRY STV_DEFAULT"
_Z27update_positions_velocitiesPdS_S_S_S_S_S_S_S_S_md:
.text._Z27update_positions_velocitiesPdS_S_S_S_S_S_S_S_S_md:
[----:B------:R-:W-:Y:S01]  /*0000*/  LDC R1, c[0x0][0x37c] ;  /* 0x0000df00ff017b82 */ /* 0x000fe20000000800 */
[----:B------:R-:W0:Y:S07]  /*0010*/  S2R R0, SR_TID.X ;  /* 0x0000000000007919 */ /* 0x000e2e0000002100 */
[----:B------:R-:W0:Y:S01]  /*0020*/  S2UR UR4, SR_CTAID.X ;  /* 0x00000000000479c3 */ /* 0x000e220000002500 */
[----:B------:R-:W1:Y:S07]  /*0030*/  LDCU.64 UR6, c[0x0][0x3d0] ;  /* 0x00007a00ff0677ac */ /* 0x000e6e0008000a00 */
[----:B------:R-:W0:Y:S02]  /*0040*/  LDC R3, c[0x0][0x360] ;  /* 0x0000d800ff037b82 */ /* 0x000e240000000800 */
[----:B0-----:R-:W-:-:S05]  /*0050*/  IMAD R3, R3, UR4, R0 ;  /* 0x0000000403037c24 */ /* 0x001fca000f8e0200 */
[----:B-1----:R-:W-:Y:S02]  /*0060*/  ISETP.GE.U32.AND P0, PT, R3, UR6, PT ;  /* 0x0000000603007c0c */ /* 0x002fe4000bf06070 */
[----:B------:R-:W-:-:S04]  /*0070*/  SHF.R.S32.HI R0, RZ, 0x1f, R3 ;  /* 0x0000001fff007819 */ /* 0x000fc80000011403 */
[----:B------:R-:W-:-:S13]  /*0080*/  ISETP.GE.U32.AND.EX P0, PT, R0, UR7, PT, P0 ;  /* 0x0000000700007c0c */ /* 0x000fda000bf06100 */
[----:B------:R-:W-:Y:S05]  /*0090*/  @P0 EXIT ;  /* 0x000000000000094d */ /* 0x000fea0003800000 */
[----:B------:R-:W0:Y:S01]  /*00a0*/  LDCU.64 UR6, c[0x0][0x380] ;  /* 0x00007000ff0677ac */ /* 0x000e220008000a00 */
[C---:B------:R-:W-:Y:S01]  /*00b0*/  IMAD.SHL.U32 R2, R3.reuse, 0x8, RZ ;  /* 0x0000000803027824 */ /* 0x040fe200078e00ff */
[----:B------:R-:W-:Y:S01]  /*00c0*/  SHF.L.U64.HI R3, R3, 0x3, R0 ;  /* 0x0000000303037819 */ /* 0x000fe20000010200 */
[----:B------:R-:W1:Y:S03]  /*00d0*/  LDCU.64 UR4, c[0x0][0x358] ;  /* 0x00006b00ff0477ac */ /* 0x000e660008000a00 */
[----:B0-----:R-:W-:-:S04]  /*00e0*/  IADD3 R16, P0, PT, R2, UR6, RZ ;  /* 0x0000000602107c10 */ /* 0x001fc8000ff1e0ff */
[----:B------:R-:W-:Y:S01]  /*00f0*/  IADD3.X R17, PT, PT, R3, UR7, RZ, P0, !PT ;  /* 0x0000000703117c10 */ /* 0x000fe200087fe4ff */
[----:B------:R-:W0:Y:S04]  /*0100*/  LDCU.64 UR6, c[0x0][0x3b8] ;  /* 0x00007700ff0677ac */ /* 0x000e280008000a00 */
[----:B-1----:R-:W2:Y:S01]  /*0110*/  LDG.E.64 R6, desc[UR4][R16.64] ;  /* 0x0000000410067981 */ /* 0x002ea2000c1e1b00 */
[----:B0-----:R-:W-:-:S04]  /*0120*/  IADD3 R8, P0, PT, R2, UR6, RZ ;  /* 0x0000000602087c10 */ /* 0x001fc8000ff1e0ff */
[----:B------:R-:W-:-:S06]  /*0130*/  IADD3.X R9, PT, PT, R3, UR7, RZ, P0, !PT ;  /* 0x0000000703097c10 */ /* 0x000fcc00087fe4ff */
[----:B------:R-:W3:Y:S01]  /*0140*/  LDG.E.64 R8, desc[UR4][R8.64] ;  /* 0x0000000408087981 */ /* 0x000ee2000c1e1b00 */
[----:B------:R-:W-:Y:S01]  /*0150*/  IMAD.MOV.U32 R4, RZ, RZ, 0x1 ;  /* 0x00000001ff047424 */ /* 0x000fe200078e00ff */
[----:B------:R-:W-:Y:S01]  /*0160*/  BSSY.RECONVERGENT B0, `(.L_x_0) ;  /* 0x0000015000007945 */ /* 0x000fe20003800200 */
[----:B--2---:R-:W0:Y:S04]  /*0170*/  MUFU.RCP64H R5, R7 ;  /* 0x0000000700057308 */ /* 0x004e280000001800 */
[----:B0-----:R-:W-:Y:S01]  /*0180*/  DFMA R10, -R6, R4, 1 ;  /* 0x3ff00000060a742b */ /* 0x001fe20000000104 */
[----:B---3--:R-:W-:-:S07]  /*0190*/  FSETP.GEU.AND P1, PT, |R9|, 6.5827683646048100446e-37, PT ;  /* 0x036000000900780b */ /* 0x008fce0003f2e200 */
[----:B------:R-:W-:-:S08]  /*01a0*/  DFMA R10, R10, R10, R10 ;  /* 0x0000000a0a0a722b */ /* 0x000fd0000000000a */
[----:B------:R-:W-:-:S08]  /*01b0*/  DFMA R10, R4, R10, R4 ;  /* 0x0000000a040a722b */ /* 0x000fd00000000004 */
[----:B------:R-:W-:-:S08]  /*01c0*/  DFMA R4, -R6, R10, 1 ;  /* 0x3ff000000604742b */ /* 0x000fd0000000010a */
[----:B------:R-:W-:-:S08]  /*01d0*/  DFMA R4, R10, R4, R10 ;  /* 0x000000040a04722b */ /* 0x000fd0000000000a */
[----:B------:R-:W-:-:S08]  /*01e0*/  DMUL R10, R8, R4 ;  /* 0x00000004080a7228 */ /* 0x000fd00000000000 */
[----:B------:R-:W-:-:S08]  /*01f0*/  DFMA R12, -R6, R10, R8 ;  /* 0x0000000a060c722b */ /* 0x000fd00000000108 */
[----:B------:R-:W-:-:S10]  /*0200*/  DFMA R4, R4, R12, R10 ;  /* 0x0000000c0404722b */ /* 0x000fd4000000000a */
[----:B------:R-:W-:-:S05]  /*0210*/  FFMA R0, RZ, R7, R5 ;  /* 0x00000007ff007223 */ /* 0x000fca0000000005 */
[----:B------:R-:W-:-:S13]  /*0220*/  FSETP.GT.AND P0, PT, |R0|, 1.469367938527859385e-39, PT ;  /* 0x001000000000780b */ /* 0x000fda0003f04200 */
[----:B------:R-:W-:Y:S05]  /*0230*/  @P0 BRA P1, `(.L_x_1) ;  /* 0x00000000001c0947 */ /* 0x000fea0000800000 */
[----:B------:R-:W-:Y:S01]  /*0240*/  IMAD.MOV.U32 R5, RZ, RZ, R9 ;  /* 0x000000ffff057224 */ /* 0x000fe200078e0009 */
[----:B------:R-:W-:Y:S01]  /*0250*/  MOV R0, 0x290 ;  /* 0x0000029000007802 */ /* 0x000fe20000000f00 */
[----:B------:R-:W-:Y:S02]  /*0260*/  IMAD.MOV.U32 R4, RZ, RZ, R8 ;  /* 0x000000ffff047224 */ /* 0x000fe400078e0008 */
[----:B------:R-:W-:-:S07]  /*0270*/  IMAD.MOV.U32 R9, RZ, RZ, R7 ;  /* 0x000000ffff097224 */ /* 0x000fce00078e0007 */
[----:B------:R-:W-:Y:S05]  /*0280*/  CALL.REL.NOINC `($__internal_0_$__cuda_sm20_div_rn_f64_full) ;  /* 0x0000000400987944 */ /* 0x000fea0003c00000 */
[----:B------:R-:W-:Y:S02]  /*0290*/  IMAD.MOV.U32 R4, RZ, RZ, R6 ;  /* 0x000000ffff047224 */ /* 0x000fe400078e0006 */
[----:B------:R-:W-:-:S07]  /*02a0*/  IMAD.MOV.U32 R5, RZ, RZ, R7 ;  /* 0x000000ffff057224 */ /* 0x000fce00078e0007 */
.L_x_1:
[----:B------:R-:W-:Y:S05]  /*02b0*/  BSYNC.RECONVERGENT B0 ;  /* 0x0000000000007941 */ /* 0x000fea0003800200 */
.L_x_0:
[----:B------:R-:W0:Y:S02]  /*02c0*/  LDCU.64 UR6, c[0x0][0x3a0] ;  /* 0x00007400ff0677ac */ /* 0x000e240008000a00 */
[----:B0-----:R-:W-:-:S04]  /*02d0*/  IADD3 R14, P0, PT, R2, UR6, RZ ;  /* 0x00000006020e7c10 */ /* 0x001fc8000ff1e0ff */
[----:B------:R-:W-:Y:S01]  /*02e0*/  IADD3.X R15, PT, PT, R3, UR7, RZ, P0, !PT ;  /* 0x00000007030f7c10 */ /* 0x000fe200087fe4ff */
[----:B------:R-:W0:Y:S04]  /*02f0*/  LDCU.64 UR6, c[0x0][0x3d8] ;  /* 0x00007b00ff0677ac */ /* 0x000e280008000a00 */
[----:B------:R-:W0:Y:S02]  /*0300*/  LDG.E.64 R6, desc[UR4][R14.64] ;  /* 0x000000040e067981 */ /* 0x000e24000c1e1b00 */
[----:B0-----:R-:W-:Y:S01]  /*0310*/  DFMA R4, R4, UR6, R6 ;  /* 0x0000000604047c2b */ /* 0x001fe20008000006 */
[----:B------:R-:W0:Y:S06]  /*0320*/  LDCU.64 UR6, c[0x0][0x3c0] ;  /* 0x00007800ff0677ac */ /* 0x000e2c0008000a00 */
[----:B------:R1:W-:Y:S04]  /*0330*/  STG.E.64 desc[UR4][R14.64], R4 ;  /* 0x000000040e007986 */ /* 0x0003e8000c101b04 */
[----:B------:R-:W2:Y:S01]  /*0340*/  LDG.E.64 R6, desc[UR4][R16.64] ;  /* 0x0000000410067981 */ /* 0x000ea2000c1e1b00 */
        /* <DEDUP_REMOVED lines=10> */
[----:B-1----:R-:W-:-:S08]  /*03f0*/  DFMA R4, -R6, R12, 1 ;  /* 0x3ff000000604742b */ /* 0x002fd0000000010c */
        /* <DEDUP_REMOVED lines=14> */
.L_x_3:
[----:B------:R-:W-:Y:S05]  /*04e0*/  BSYNC.RECONVERGENT B0 ;  /* 0x0000000000007941 */ /* 0x000fea0003800200 */
.L_x_2:
        /* <DEDUP_REMOVED lines=30> */
[----:B------:R-:W-:Y:S02]  /*06d0*/  IMAD.MOV.U32 R6, RZ, RZ, R16 ;  /* 0x000000ffff067224 */ /* 0x000fe400078e0010 */
[----:B------:R-:W-:-:S07]  /*06e0*/  IMAD.MOV.U32 R9, RZ, RZ, R17 ;  /* 0x000000ffff097224 */ /* 0x000fce00078e0011 */
[----:B------:R-:W-:Y:S05]  /*06f0*/  CALL.REL.NOINC `($__internal_0_$__cuda_sm20_div_rn_f64_full) ;  /* 0x00000000007c7944 */ /* 0x000fea0003c00000 */
[----:B------:R-:W-:Y:S02]  /*0700*/  IMAD.MOV.U32 R4, RZ, RZ, R6 ;  /* 0x000000ffff047224 */ /* 0x000fe400078e0006 */
[----:B------:R-:W-:-:S07]  /*0710*/  IMAD.MOV.U32 R5, RZ, RZ, R7 ;  /* 0x000000ffff057224 */ /* 0x000fce00078e0007 */
.L_x_5:
[----:B------:R-:W-:Y:S05]  /*0720*/  BSYNC.RECONVERGENT B0 ;  /* 0x0000000000007941 */ /* 0x000fea0003800200 */
.L_x_4:
[----:B------:R-:W0:Y:S01]  /*0730*/  LDCU.64 UR6, c[0x0][0x3b0] ;  /* 0x00007600ff0677ac */ /* 0x000e220008000a00 */
[----:B------:R-:W1:Y:S01]  /*0740*/  LDCU.64 UR12, c[0x0][0x3d8] ;  /* 0x00007b00ff0c77ac */ /* 0x000e620008000a00 */
[----:B------:R-:W2:Y:S01]  /*0750*/  LDCU.128 UR8, c[0x0][0x390] ;  /* 0x00007200ff0877ac */ /* 0x000ea20008000c00 */
[----:B0-----:R-:W-:-:S04]  /*0760*/  IADD3 R6, P0, PT, R2, UR6, RZ ;  /* 0x0000000602067c10 */ /* 0x001fc8000ff1e0ff */
[----:B------:R-:W-:Y:S01]  /*0770*/  IADD3.X R7, PT, PT, R3, UR7, RZ, P0, !PT ;  /* 0x0000000703077c10 */ /* 0x000fe200087fe4ff */
[----:B------:R-:W0:Y:S04]  /*0780*/  LDCU.64 UR6, c[0x0][0x388] ;  /* 0x00007100ff0677ac */ /* 0x000e280008000a00 */
[----:B------:R-:W1:Y:S01]  /*0790*/  LDG.E.64 R8, desc[UR4][R6.64] ;  /* 0x0000000406087981 */ /* 0x000e62000c1e1b00 */
[----:B0-----:R-:W-:-:S04]  /*07a0*/  IADD3 R10, P0, PT, R2, UR6, RZ ;  /* 0x00000006020a7c10 */ /* 0x001fc8000ff1e0ff */
[----:B------:R-:W-:Y:S01]  /*07b0*/  IADD3.X R11, PT, PT, R3, UR7, RZ, P0, !PT ;  /* 0x00000007030b7c10 */ /* 0x000fe200087fe4ff */
[----:B-1----:R-:W-:-:S07]  /*07c0*/  DFMA R8, R4, UR12, R8 ;  /* 0x0000000c04087c2b */ /* 0x002fce0008000008 */
[----:B------:R0:W-:Y:S04]  /*07d0*/  STG.E.64 desc[UR4][R6.64], R8 ;  /* 0x0000000806007986 */ /* 0x0001e8000c101b04 */
[----:B------:R-:W3:Y:S04]  /*07e0*/  LDG.E.64 R14, desc[UR4][R14.64] ;  /* 0x000000040e0e7981 */ /* 0x000ee8000c1e1b00 */
[----:B------:R-:W3:Y:S01]  /*07f0*/  LDG.E.64 R4, desc[UR4][R10.64] ;  /* 0x000000040a047981 */ /* 0x000ee2000c1e1b00 */
[----:B--2---:R-:W-:-:S04]  /*0800*/  IADD3 R16, P0, PT, R2, UR8, RZ ;  /* 0x0000000802107c10 */ /* 0x004fc8000ff1e0ff */
[----:B------:R-:W-:Y:S01]  /*0810*/  IADD3.X R17, PT, PT, R3, UR9, RZ, P0, !PT ;  /* 0x0000000903117c10 */ /* 0x000fe200087fe4ff */
[----:B---3--:R-:W-:-:S07]  /*0820*/  DFMA R4, R14, UR12, R4 ;  /* 0x0000000c0e047c2b */ /* 0x008fce0008000004 */
[----:B------:R-:W-:Y:S04]  /*0830*/  STG.E.64 desc[UR4][R10.64], R4 ;  /* 0x000000040a007986 */ /* 0x000fe8000c101b04 */
[----:B------:R-:W2:Y:S04]  /*0840*/  LDG.E.64 R12, desc[UR4][R12.64] ;  /* 0x000000040c0c7981 */ /* 0x000ea8000c1e1b00 */
[----:B------:R-:W2:Y:S01]  /*0850*/  LDG.E.64 R18, desc[UR4][R16.64] ;  /* 0x0000000410127981 */ /* 0x000ea2000c1e1b00 */
[----:B------:R-:W-:-:S04]  /*0860*/  IADD3 R2, P0, PT, R2, UR10, RZ ;  /* 0x0000000a02027c10 */ /* 0x000fc8000ff1e0ff */
[----:B------:R-:W-:Y:S01]  /*0870*/  IADD3.X R3, PT, PT, R3, UR11, RZ, P0, !PT ;  /* 0x0000000b03037c10 */ /* 0x000fe200087fe4ff */
[----:B--2---:R-:W-:-:S07]  /*0880*/  DFMA R18, R12, UR12, R18 ;  /* 0x0000000c0c127c2b */ /* 0x004fce0008000012 */
[----:B------:R-:W-:Y:S04]  /*0890*/  STG.E.64 desc[UR4][R16.64], R18 ;  /* 0x0000001210007986 */ /* 0x000fe8000c101b04 */
[----:B0-----:R-:W2:Y:S04]  /*08a0*/  LDG.E.64 R6, desc[UR4][R6.64] ;  /* 0x0000000406067981 */ /* 0x001ea8000c1e1b00 */
[----:B------:R-:W2:Y:S02]  /*08b0*/  LDG.E.64 R8, desc[UR4][R2.64] ;  /* 0x0000000402087981 */ /* 0x000ea4000c1e1b00 */
[----:B--2---:R-:W-:-:S07]  /*08c0*/  DFMA R8, R6, UR12, R8 ;  /* 0x0000000c06087c2b */ /* 0x004fce0008000008 */
[----:B------:R-:W-:Y:S01]  /*08d0*/  STG.E.64 desc[UR4][R2.64], R8 ;  /* 0x0000000802007986 */ /* 0x000fe2000c101b04 */
[----:B------:R-:W-:Y:S05]  /*08e0*/  EXIT ;  /* 0x000000000000794d */ /* 0x000fea0003800000 */
        .weak           $__internal_0_$__cuda_sm20_div_rn_f64_full
        .type           $__internal_0_$__cuda_sm20_div_rn_f64_full,@function
        .size           $__internal_0_$__cuda_sm20_div_rn_f64_full,(.L_x_109 - $__internal_0_$__cuda_sm20_div_rn_f64_full)
$__internal_0_$__cuda_sm20_div_rn_f64_full:
[C---:B------:R-:W-:Y:S01]  /*08f0*/  FSETP.GEU.AND P0, PT, |R9|.reuse, 1.469367938527859385e-39, PT ;  /* 0x001000000900780b */ /* 0x040fe20003f0e200 */
[--C-:B------:R-:W-:Y:S01]  /*0900*/  IMAD.MOV.U32 R8, RZ, RZ, R6.reuse ;  /* 0x000000ffff087224 */ /* 0x100fe200078e0006 */
[C---:B------:R-:W-:Y:S01]  /*0910*/  LOP3.LUT R10, R9.reuse, 0x800fffff, RZ, 0xc0, !PT ;  /* 0x800fffff090a7812 */ /* 0x040fe200078ec0ff */
[----:B------:R-:W-:Y:S01]  /*0920*/  IMAD.MOV.U32 R7, RZ, RZ, R5 ;  /* 0x000000ffff077224 */ /* 0x000fe200078e0005 */
[----:B------:R-:W-:Y:S01]  /*0930*/  LOP3.LUT R27, R9, 0x7ff00000, RZ, 0xc0, !PT ;  /* 0x7ff00000091b7812 */ /* 0x000fe200078ec0ff */
[----:B------:R-:W-:Y:S01]  /*0940*/  IMAD.MOV.U32 R20, RZ, RZ, 0x1 ;  /* 0x00000001ff147424 */ /* 0x000fe200078e00ff */
[----:B------:R-:W-:Y:S01]  /*0950*/  LOP3.LUT R11, R10, 0x3ff00000, RZ, 0xfc, !PT ;  /* 0x3ff000000a0b7812 */ /* 0x000fe200078efcff */
[----:B------:R-:W-:Y:S01]  /*0960*/  IMAD.MOV.U32 R10, RZ, RZ, R6 ;  /* 0x000000ffff0a7224 */ /* 0x000fe200078e0006 */
[C---:B------:R-:W-:Y:S01]  /*0970*/  FSETP.GEU.AND P2, PT, |R7|.reuse, 1.469367938527859385e-39, PT ;  /* 0x001000000700780b */ /* 0x040fe20003f4e200 */
[----:B------:R-:W-:Y:S01]  /*0980*/  IMAD.MOV.U32 R6, RZ, RZ, R4 ;  /* 0x000000ffff067224 */ /* 0x000fe200078e0004 */
[----:B------:R-:W-:Y:S01]  /*0990*/  LOP3.LUT R4, R7, 0x7ff00000, RZ, 0xc0, !PT ;  /* 0x7ff0000007047812 */ /* 0x000fe200078ec0ff */
[----:B------:R-:W-:Y:S02]  /*09a0*/  BSSY.RECONVERGENT B1, `(.L_x_6) ;  /* 0x000004f000017945 */ /* 0x000fe40003800200 */
[----:B------:R-:W-:Y:S01]  /*09b0*/  @!P0 DMUL R10, R8, 8.98846567431157953865e+307 ;  /* 0x7fe00000080a8828 */ /* 0x000fe20000000000 */
[----:B------:R-:W-:Y:S01]  /*09c0*/  ISETP.GE.U32.AND P1, PT, R4, R27, PT ;  /* 0x0000001b0400720c */ /* 0x000fe20003f26070 */
[----:B------:R-:W-:-:S04]  /*09d0*/  IMAD.MOV.U32 R26, RZ, RZ, R4 ;  /* 0x000000ffff1a7224 */ /* 0x000fc800078e0004 */
[----:B------:R-:W0:Y:S02]  /*09e0*/  MUFU.RCP64H R21, R11 ;  /* 0x0000000b00157308 */ /* 0x000e240000001800 */
[----:B------:R-:W-:Y:S02]  /*09f0*/  @!P2 LOP3.LUT R5, R9, 0x7ff00000, RZ, 0xc0, !PT ;  /* 0x7ff000000905a812 */ /* 0x000fe400078ec0ff */
[----:B------:R-:W-:Y:S02]  /*0a00*/  @!P0 LOP3.LUT R27, R11, 0x7ff00000, RZ, 0xc0, !PT ;  /* 0x7ff000000b1b8812 */ /* 0x000fe400078ec0ff */
[----:B------:R-:W-:Y:S01]  /*0a10*/  @!P2 ISETP.GE.U32.AND P3, PT, R4, R5, PT ;  /* 0x000000050400a20c */ /* 0x000fe20003f66070 */
[----:B------:R-:W-:-:S05]  /*0a20*/  IMAD.MOV.U32 R5, RZ, RZ, 0x1ca00000 ;  /* 0x1ca00000ff057424 */ /* 0x000fca00078e00ff */
[----:B------:R-:W-:-:S04]  /*0a30*/  @!P2 SEL R23, R5, 0x63400000, !P3 ;  /* 0x634000000517a807 */ /* 0x000fc80005800000 */
[----:B------:R-:W-:Y:S01]  /*0a40*/  @!P2 LOP3.LUT R24, R23, 0x80000000, R7, 0xf8, !PT ;  /* 0x800000001718a812 */ /* 0x000fe200078ef807 */
[----:B0-----:R-:W-:-:S03]  /*0a50*/  DFMA R18, R20, -R10, 1 ;  /* 0x3ff000001412742b */ /* 0x001fc6000000080a */
[----:B------:R-:W-:Y:S01]  /*0a60*/  @!P2 LOP3.LUT R25, R24, 0x100000, RZ, 0xfc, !PT ;  /* 0x001000001819a812 */ /* 0x000fe200078efcff */
[----:B------:R-:W-:-:S04]  /*0a70*/  @!P2 IMAD.MOV.U32 R24, RZ, RZ, RZ ;  /* 0x000000ffff18a224 */ /* 0x000fc800078e00ff */
[----:B------:R-:W-:-:S08]  /*0a80*/  DFMA R18, R18, R18, R18 ;  /* 0x000000121212722b */ /* 0x000fd00000000012 */
[----:B------:R-:W-:Y:S01]  /*0a90*/  DFMA R20, R20, R18, R20 ;  /* 0x000000121414722b */ /* 0x000fe20000000014 */
[----:B------:R-:W-:Y:S01]  /*0aa0*/  SEL R19, R5, 0x63400000, !P1 ;  /* 0x6340000005137807 */ /* 0x000fe20004800000 */
[----:B------:R-:W-:-:S03]  /*0ab0*/  IMAD.MOV.U32 R18, RZ, RZ, R6 ;  /* 0x000000ffff127224 */ /* 0x000fc600078e0006 */
[----:B------:R-:W-:-:S03]  /*0ac0*/  LOP3.LUT R19, R19, 0x800fffff, R7, 0xf8, !PT ;  /* 0x800fffff13137812 */ /* 0x000fc600078ef807 */
[----:B------:R-:W-:-:S03]  /*0ad0*/  DFMA R22, R20, -R10, 1 ;  /* 0x3ff000001416742b */ /* 0x000fc6000000080a */
[----:B------:R-:W-:-:S05]  /*0ae0*/  @!P2 DFMA R18, R18, 2, -R24 ;  /* 0x400000001212a82b */ /* 0x000fca0000000818 */
[----:B------:R-:W-:-:S05]  /*0af0*/  DFMA R22, R20, R22, R20 ;  /* 0x000000161416722b */ /* 0x000fca0000000014 */
[----:B------:R-:W-:-:S03]  /*0b00*/  @!P2 LOP3.LUT R26, R19, 0x7ff00000, RZ, 0xc0, !PT ;  /* 0x7ff00000131aa812 */ /* 0x000fc600078ec0ff */
[----:B------:R-:W-:Y:S02]  /*0b10*/  DMUL R20, R22, R18 ;  /* 0x0000001216147228 */ /* 0x000fe40000000000 */
[----:B------:R-:W-:-:S05]  /*0b20*/  VIADD R28, R26, 0xffffffff ;  /* 0xffffffff1a1c7836 */ /* 0x000fca0000000000 */
[----:B------:R-:W-:Y:S01]  /*0b30*/  ISETP.GT.U32.AND P0, PT, R28, 0x7feffffe, PT ;  /* 0x7feffffe1c00780c */ /* 0x000fe20003f04070 */
[----:B------:R-:W-:Y:S01]  /*0b40*/  VIADD R28, R27, 0xffffffff ;  /* 0xffffffff1b1c7836 */ /* 0x000fe20000000000 */
[----:B------:R-:W-:-:S04]  /*0b50*/  DFMA R24, R20, -R10, R18 ;  /* 0x8000000a1418722b */ /* 0x000fc80000000012 */
[----:B------:R-:W-:-:S04]  /*0b60*/  ISETP.GT.U32.OR P0, PT, R28, 0x7feffffe, P0 ;  /* 0x7feffffe1c00780c */ /* 0x000fc80000704470 */
[----:B------:R-:W-:-:S09]  /*0b70*/  DFMA R24, R22, R24, R20 ;  /* 0x000000181618722b */ /* 0x000fd20000000014 */
[----:B------:R-:W-:Y:S05]  /*0b80*/  @P0 BRA `(.L_x_7) ;  /* 0x00000000006c0947 */ /* 0x000fea0003800000 */
[----:B------:R-:W-:Y:S01]  /*0b90*/  LOP3.LUT R7, R9, 0x7ff00000, RZ, 0xc0, !PT ;  /* 0x7ff0000009077812 */ /* 0x000fe200078ec0ff */
[----:B------:R-:W-:-:S03]  /*0ba0*/  IMAD.MOV.U32 R20, RZ, RZ, RZ ;  /* 0x000000ffff147224 */ /* 0x000fc600078e00ff */
[CC--:B------:R-:W-:Y:S02]  /*0bb0*/  VIADDMNMX R6, R4.reuse, -R7.reuse, 0xb9600000, !PT ;  /* 0xb960000004067446 */ /* 0x0c0fe40007800907 */
[----:B------:R-:W-:Y:S02]  /*0bc0*/  ISETP.GE.U32.AND P0, PT, R4, R7, PT ;  /* 0x000000070400720c */ /* 0x000fe40003f06070 */
[----:B------:R-:W-:Y:S02]  /*0bd0*/  VIMNMX R6, PT, PT, R6, 0x46a00000, PT ;  /* 0x46a0000006067848 */ /* 0x000fe40003fe0100 */
[----:B------:R-:W-:-:S05]  /*0be0*/  SEL R5, R5, 0x63400000, !P0 ;  /* 0x6340000005057807 */ /* 0x000fca0004000000 */
[----:B------:R-:W-:-:S04]  /*0bf0*/  IMAD.IADD R6, R6, 0x1, -R5 ;  /* 0x0000000106067824 */ /* 0x000fc800078e0a05 */
[----:B------:R-:W-:-:S06]  /*0c00*/  VIADD R21, R6, 0x7fe00000 ;  /* 0x7fe0000006157836 */ /* 0x000fcc0000000000 */
[----:B------:R-:W-:-:S10]  /*0c10*/  DMUL R4, R24, R20 ;  /* 0x0000001418047228 */ /* 0x000fd40000000000 */
[----:B------:R-:W-:-:S13]  /*0c20*/  FSETP.GTU.AND P0, PT, |R5|, 1.469367938527859385e-39, PT ;  /* 0x001000000500780b */ /* 0x000fda0003f0c200 */
[----:B------:R-:W-:Y:S05]  /*0c30*/  @P0 BRA `(.L_x_8) ;  /* 0x0000000000940947 */ /* 0x000fea0003800000 */
[----:B------:R-:W-:Y:S01]  /*0c40*/  DFMA R10, R24, -R10, R18 ;  /* 0x8000000a180a722b */ /* 0x000fe20000000012 */
[----:B------:R-:W-:-:S09]  /*0c50*/  IMAD.MOV.U32 R20, RZ, RZ, RZ ;  /* 0x000000ffff147224 */ /* 0x000fd200078e00ff */
[C---:B------:R-:W-:Y:S02]  /*0c60*/  FSETP.NEU.AND P0, PT, R11.reuse, RZ, PT ;  /* 0x000000ff0b00720b */ /* 0x040fe40003f0d000 */
[----:B------:R-:W-:-:S04]  /*0c70*/  LOP3.LUT R7, R11, 0x80000000, R9, 0x48, !PT ;  /* 0x800000000b077812 */ /* 0x000fc800078e4809 */
[----:B------:R-:W-:-:S07]  /*0c80*/  LOP3.LUT R21, R7, R21, RZ, 0xfc, !PT ;  /* 0x0000001507157212 */ /* 0x000fce00078efcff */
[----:B------:R-:W-:Y:S05]  /*0c90*/  @!P0 BRA `(.L_x_8) ;  /* 0x00000000007c8947 */ /* 0x000fea0003800000 */
[----:B------:R-:W-:Y:S01]  /*0ca0*/  IMAD.MOV R9, RZ, RZ, -R6 ;  /* 0x000000ffff097224 */ /* 0x000fe200078e0a06 */
[----:B------:R-:W-:Y:S01]  /*0cb0*/  DMUL.RP R20, R24, R20 ;  /* 0x0000001418147228 */ /* 0x000fe20000008000 */
[----:B------:R-:W-:-:S06]  /*0cc0*/  IMAD.MOV.U32 R8, RZ, RZ, RZ ;  /* 0x000000ffff087224 */ /* 0x000fcc00078e00ff */
[----:B------:R-:W-:-:S03]  /*0cd0*/  DFMA R8, R4, -R8, R24 ;  /* 0x800000080408722b */ /* 0x000fc60000000018 */
[----:B------:R-:W-:-:S03]  /*0ce0*/  LOP3.LUT R7, R21, R7, RZ, 0x3c, !PT ;  /* 0x0000000715077212 */ /* 0x000fc600078e3cff */
[----:B------:R-:W-:-:S04]  /*0cf0*/  IADD3 R8, PT, PT, -R6, -0x43300000, RZ ;  /* 0xbcd0000006087810 */ /* 0x000fc80007ffe1ff */
[----:B------:R-:W-:-:S04]  /*0d00*/  FSETP.NEU.AND P0, PT, |R9|, R8, PT ;  /* 0x000000080900720b */ /* 0x000fc80003f0d200 */
[----:B------:R-:W-:Y:S02]  /*0d10*/  FSEL R4, R20, R4, !P0 ;  /* 0x0000000414047208 */ /* 0x000fe40004000000 */
[----:B------:R-:W-:Y:S01]  /*0d20*/  FSEL R5, R7, R5, !P0 ;  /* 0x0000000507057208 */ /* 0x000fe20004000000 */
[----:B------:R-:W-:Y:S06]  /*0d30*/  BRA `(.L_x_8) ;  /* 0x0000000000547947 */ /* 0x000fec0003800000 */
.L_x_7:
[----:B------:R-:W-:-:S14]  /*0d40*/  DSETP.NAN.AND P0, PT, R6, R6, PT ;  /* 0x000000060600722a */ /* 0x000fdc0003f08000 */
[----:B------:R-:W-:Y:S05]  /*0d50*/  @P0 BRA `(.L_x_9) ;  /* 0x0000000000440947 */ /* 0x000fea0003800000 */
[----:B------:R-:W-:-:S14]  /*0d60*/  DSETP.NAN.AND P0, PT, R8, R8, PT ;  /* 0x000000080800722a */ /* 0x000fdc0003f08000 */
[----:B------:R-:W-:Y:S05]  /*0d70*/  @P0 BRA `(.L_x_10) ;  /* 0x0000000000300947 */ /* 0x000fea0003800000 */
[----:B------:R-:W-:Y:S01]  /*0d80*/  ISETP.NE.AND P0, PT, R26, R27, PT ;  /* 0x0000001b1a00720c */ /* 0x000fe20003f05270 */
[----:B------:R-:W-:Y:S02]  /*0d90*/  IMAD.MOV.U32 R4, RZ, RZ, 0x0 ;  /* 0x00000000ff047424 */ /* 0x000fe400078e00ff */
[----:B------:R-:W-:-:S10]  /*0da0*/  IMAD.MOV.U32 R5, RZ, RZ, -0x80000 ;  /* 0xfff80000ff057424 */ /* 0x000fd400078e00ff */
[----:B------:R-:W-:Y:S05]  /*0db0*/  @!P0 BRA `(.L_x_8) ;  /* 0x0000000000348947 */ /* 0x000fea0003800000 */
[----:B------:R-:W-:Y:S02]  /*0dc0*/  ISETP.NE.AND P0, PT, R26, 0x7ff00000, PT ;  /* 0x7ff000001a00780c */ /* 0x000fe40003f05270 */
[----:B------:R-:W-:Y:S02]  /*0dd0*/  LOP3.LUT R5, R7, 0x80000000, R9, 0x48, !PT ;  /* 0x8000000007057812 */ /* 0x000fe400078e4809 */
[----:B------:R-:W-:-:S13]  /*0de0*/  ISETP.EQ.OR P0, PT, R27, RZ, !P0 ;  /* 0x000000ff1b00720c */ /* 0x000fda0004702670 */
[----:B------:R-:W-:Y:S01]  /*0df0*/  @P0 LOP3.LUT R6, R5, 0x7ff00000, RZ, 0xfc, !PT ;  /* 0x7ff0000005060812 */ /* 0x000fe200078efcff */
[----:B------:R-:W-:Y:S02]  /*0e00*/  @!P0 IMAD.MOV.U32 R4, RZ, RZ, RZ ;  /* 0x000000ffff048224 */ /* 0x000fe400078e00ff */
[----:B------:R-:W-:Y:S02]  /*0e10*/  @P0 IMAD.MOV.U32 R4, RZ, RZ, RZ ;  /* 0x000000ffff040224 */ /* 0x000fe400078e00ff */
[----:B------:R-:W-:Y:S01]  /*0e20*/  @P0 IMAD.MOV.U32 R5, RZ, RZ, R6 ;  /* 0x000000ffff050224 */ /* 0x000fe200078e0006 */
[----:B------:R-:W-:Y:S06]  /*0e30*/  BRA `(.L_x_8) ;  /* 0x0000000000147947 */ /* 0x000fec0003800000 */
.L_x_10:
[----:B------:R-:W-:Y:S01]  /*0e40*/  LOP3.LUT R5, R9, 0x80000, RZ, 0xfc, !PT ;  /* 0x0008000009057812 */ /* 0x000fe200078efcff */
[----:B------:R-:W-:Y:S01]  /*0e50*/  IMAD.MOV.U32 R4, RZ, RZ, R8 ;  /* 0x000000ffff047224 */ /* 0x000fe200078e0008 */
[----:B------:R-:W-:Y:S06]  /*0e60*/  BRA `(.L_x_8) ;  /* 0x0000000000087947 */ /* 0x000fec0003800000 */
.L_x_9:
[----:B------:R-:W-:Y:S01]  /*0e70*/  LOP3.LUT R5, R7, 0x80000, RZ, 0xfc, !PT ;  /* 0x0008000007057812 */ /* 0x000fe200078efcff */
[----:B------:R-:W-:-:S07]  /*0e80*/  IMAD.MOV.U32 R4, RZ, RZ, R6 ;  /* 0x000000ffff047224 */ /* 0x000fce00078e0006 */
.L_x_8:
[----:B------:R-:W-:Y:S05]  /*0e90*/  BSYNC.RECONVERGENT B1 ;  /* 0x0000000000017941 */ /* 0x000fea0003800200 */
.L_x_6:
[----:B------:R-:W-:Y:S02]  /*0ea0*/  IMAD.MOV.U32 R6, RZ, RZ, R4 ;  /* 0x000000ffff067224 */ /* 0x000fe400078e0004 */
[----:B------:R-:W-:Y:S02]  /*0eb0*/  IMAD.MOV.U32 R7, RZ, RZ, R5 ;  /* 0x000000ffff077224 */ /* 0x000fe400078e0005 */
[----:B------:R-:W-:Y:S02]  /*0ec0*/  IMAD.MOV.U32 R4, RZ, RZ, R0 ;  /* 0x000000ffff047224 */ /* 0x000fe400078e0000 */
[----:B------:R-:W-:-:S04]  /*0ed0*/  IMAD.MOV.U32 R5, RZ, RZ, 0x0 ;  /* 0x00000000ff057424 */ /* 0x000fc800078e00ff */
[----:B------:R-:W-:Y:S05]  /*0ee0*/  RET.REL.NODEC R4 `(_Z27update_positions_velocitiesPdS_S_S_S_S_S_S_S_S_md) ;  /* 0xfffffff004447950 */ /* 0x000fea0003c3ffff */
.L_x_11:
[----:B------:R-:W-:-:S00]  /*0ef0*/  BRA `(.L_x_11) ;  /* 0xfffffffc00fc7947 */ /* 0x000fc0000383ffff */
[----:B------:R-:W-:-:S00]  /*0f00*/  NOP ;  /* 0x0000000000007918 */ /* 0x000fc00000000000 */
[----:B------:R-:W-:-:S00]  /*0f10*/  NOP ;  /* 0x0000000000007918 */ /* 0x000fc00000000000 */
[----:B------:R-:W-:-:S00]  /*0f20*/  NOP ;  /* 0x0000000000007918 */ /* 0x000fc00000000000 */
[----:B------:R-:W-:-:S00]  /*0f30*/  NOP ;  /* 0x0000000000007918 */ /* 0x000fc00000000000 */
[----:B------:R-:W-:-:S00]  /*0f40*/  NOP ;  /* 0x0000000000007918 */ /* 0x000fc00000000000 */
[----:B------:R-:W-:-:S00]  /*0f50*/  NOP ;  /* 0x0000000000007918 */ /* 0x000fc00000000000 */
[----:B------:R-:W-:-:S00]  /*0f60*/  NOP ;  /* 0x0000000000007918 */ /* 0x000fc00000000000 */
[----:B------:R-:W-:-:S00]  /*0f70*/  NOP ;  /* 0x0000000000007918 */ /* 0x000fc00000000000 */
.L_x_109:


//--------------------- .text._Z16calculate_forcesPdS_S_S_S_S_S_md --------------------------
	.section	.text._Z16calculate_forcesPdS_S_S_S_S_S_md,"ax",@progbits
	.align	128
        .global         _Z16calculate_forcesPdS_S_S_S_S_S_md
        .type           _Z16calculate_forcesPdS_S_S_S_S_S_md,@function
        .size           _Z16calculate_forcesPdS_S_S_S_S_S_md,(.L_x_111 - _Z16calculate_forcesPdS_S_S_S_S_S_md)
        .other          _Z16calculate_forcesPdS_S_S_S_S_S_md,@"STO_CUDA_ENTRY STV_DEFAULT"
_Z16calculate_forcesPdS_S_S_S_S_S_md:
.text._Z16calculate_forcesPdS_S_S_S_S_S_md:
        /* <DEDUP_REMOVED lines=10> */
[----:B------:R-:W0:Y:S01]  /*00a0*/  LDCU.128 UR16, c[0x0][0x380] ;  /* 0x00007000ff1077ac */ /* 0x000e220008000c00 */
[C---:B------:R-:W-:Y:S01]  /*00b0*/  IMAD.SHL.U32 R24, R3.reuse, 0x8, RZ ;  /* 0x0000000803187824 */ /* 0x040fe200078e00ff */
[----:B------:R-:W-:Y:S02]  /*00c0*/  SHF.L.U64.HI R2, R3, 0x3, R0 ;  /* 0x0000000303027819 */ /* 0x000fe40000010200 */
[----:B------:R-:W-:Y:S01]  /*00d0*/  CS2R R14, SRZ ;  /* 0x00000000000e7805 */ /* 0x000fe2000001ff00 */
[----:B------:R-:W1:Y:S01]  /*00e0*/  LDCU.128 UR12, c[0x0][0x390] ;  /* 0x00007200ff0c77ac */ /* 0x000e620008000c00 */
[----:B------:R-:W-:Y:S02]  /*00f0*/  CS2R R16, SRZ ;  /* 0x0000000000107805 */ /* 0x000fe4000001ff00 */
[----:B------:R-:W-:Y:S01]  /*0100*/  CS2R R26, SRZ ;  /* 0x00000000001a7805 */ /* 0x000fe2000001ff00 */
[----:B------:R-:W-:Y:S02]  /*0110*/  UISETP.GE.U32.AND UP0, UPT, UR6, 0x4, UPT ;  /* 0x000000040600788c */ /* 0x000fe4000bf06070 */
[----:B------:R-:W-:-:S02]  /*0120*/  ULOP3.LUT UR22, UR6, 0x3, URZ, 0xc0, !UPT ;  /* 0x0000000306167892 */ /* 0x000fc4000f8ec0ff */
[----:B------:R-:W-:Y:S01]  /*0130*/  UISETP.GE.U32.AND.EX UP0, UPT, UR7, URZ, UPT, UP0 ;  /* 0x000000ff0700728c */ /* 0x000fe2000bf06100 */
[----:B------:R-:W-:Y:S01]  /*0140*/  UMOV UR4, URZ ;  /* 0x000000ff00047c82 */ /* 0x000fe20008000000 */
[----:B------:R-:W-:Y:S01]  /*0150*/  UMOV UR5, URZ ;  /* 0x000000ff00057c82 */ /* 0x000fe20008000000 */
[----:B------:R-:W2:Y:S01]  /*0160*/  LDCU.64 UR20, c[0x0][0x358] ;  /* 0x00006b00ff1477ac */ /* 0x000ea20008000a00 */
[C---:B0-----:R-:W-:Y:S02]  /*0170*/  IADD3 R18, P0, PT, R24.reuse, UR18, RZ ;  /* 0x0000001218127c10 */ /* 0x041fe4000ff1e0ff */
[C---:B-1----:R-:W-:Y:S02]  /*0180*/  IADD3 R20, P1, PT, R24.reuse, UR12, RZ ;  /* 0x0000000c18147c10 */ /* 0x042fe4000ff3e0ff */
[C---:B------:R-:W-:Y:S02]  /*0190*/  IADD3 R22, P2, PT, R24.reuse, UR14, RZ ;  /* 0x0000000e18167c10 */ /* 0x040fe4000ff5e0ff */
[----:B------:R-:W-:-:S02]  /*01a0*/  IADD3 R24, P3, PT, R24, UR16, RZ ;  /* 0x0000001018187c10 */ /* 0x000fc4000ff7e0ff */
[C---:B------:R-:W-:Y:S02]  /*01b0*/  IADD3.X R19, PT, PT, R2.reuse, UR19, RZ, P0, !PT ;  /* 0x0000001302137c10 */ /* 0x040fe400087fe4ff */
[C---:B------:R-:W-:Y:S02]  /*01c0*/  IADD3.X R21, PT, PT, R2.reuse, UR13, RZ, P1, !PT ;  /* 0x0000000d02157c10 */ /* 0x040fe40008ffe4ff */
[C---:B------:R-:W-:Y:S02]  /*01d0*/  IADD3.X R23, PT, PT, R2.reuse, UR15, RZ, P2, !PT ;  /* 0x0000000f02177c10 */ /* 0x040fe400097fe4ff */
[----:B------:R-:W-:Y:S01]  /*01e0*/  IADD3.X R25, PT, PT, R2, UR17, RZ, P3, !PT ;  /* 0x0000001102197c10 */ /* 0x000fe20009ffe4ff */
[----:B--2---:R-:W-:Y:S06]  /*01f0*/  BRA.U !UP0, `(.L_x_12) ;  /* 0x0000002508f47547 */ /* 0x004fec000b800000 */
[----:B------:R-:W-:Y:S01]  /*0200*/  UIADD3 UR10, UP1, UPT, UR12, 0x10, URZ ;  /* 0x000000100c0a7890 */ /* 0x000fe2000ff3e0ff */
[----:B------:R-:W-:Y:S01]  /*0210*/  IMAD.MOV.U32 R13, RZ, RZ, R3 ;  /* 0x000000ffff0d7224 */ /* 0x000fe200078e0003 */
[----:B------:R-:W-:Y:S01]  /*0220*/  UIADD3 UR12, UP2, UPT, UR14, 0x10, URZ ;  /* 0x000000100e0c7890 */ /* 0x000fe2000ff5e0ff */
[----:B------:R-:W-:Y:S01]  /*0230*/  IMAD.MOV.U32 R34, RZ, RZ, R0 ;  /* 0x000000ffff227224 */ /* 0x000fe200078e0000 */
[----:B------:R-:W-:Y:S01]  /*0240*/  UIADD3 UR8, UP0, UPT, UR18, 0x10, URZ ;  /* 0x0000001012087890 */ /* 0x000fe2000ff1e0ff */
[----:B------:R-:W-:Y:S01]  /*0250*/  CS2R R14, SRZ ;  /* 0x00000000000e7805 */ /* 0x000fe2000001ff00 */
[----:B------:R-:W-:Y:S02]  /*0260*/  UIADD3 UR14, UP3, UPT, UR16, 0x10, URZ ;  /* 0x00000010100e7890 */ /* 0x000fe4000ff7e0ff */
[----:B------:R-:W-:Y:S02]  /*0270*/  UIADD3.X UR11, UPT, UPT, URZ, UR13, URZ, UP1, !UPT ;  /* 0x0000000dff0b7290 */ /* 0x000fe40008ffe4ff */
[----:B------:R-:W-:-:S02]  /*0280*/  UIADD3.X UR13, UPT, UPT, URZ, UR15, URZ, UP2, !UPT ;  /* 0x0000000fff0d7290 */ /* 0x000fc400097fe4ff */
[----:B------:R-:W-:Y:S01]  /*0290*/  ULOP3.LUT UR4, UR6, 0xfffffffc, URZ, 0xc0, !UPT ;  /* 0xfffffffc06047892 */ /* 0x000fe2000f8ec0ff */
[----:B------:R-:W0:Y:S01]  /*02a0*/  LDCU UR5, c[0x0][0x3bc] ;  /* 0x00007780ff0577ac */ /* 0x000e220008000800 */
[----:B------:R-:W1:Y:S01]  /*02b0*/  LDCU.64 UR24, c[0x0][0x3c0] ;  /* 0x00007800ff1877ac */ /* 0x000e620008000a00 */
[----:B------:R-:W-:Y:S02]  /*02c0*/  UIADD3.X UR9, UPT, UPT, URZ, UR19, URZ, UP0, !UPT ;  /* 0x00000013ff097290 */ /* 0x000fe400087fe4ff */
[----:B------:R-:W-:Y:S01]  /*02d0*/  UIADD3.X UR15, UPT, UPT, URZ, UR17, URZ, UP3, !UPT ;  /* 0x00000011ff0f7290 */ /* 0x000fe20009ffe4ff */
[----:B------:R-:W-:Y:S01]  /*02e0*/  UMOV UR6, URZ ;  /* 0x000000ff00067c82 */ /* 0x000fe20008000000 */
[----:B------:R-:W-:-:S10]  /*02f0*/  UMOV UR7, URZ ;  /* 0x000000ff00077c82 */ /* 0x000fd40008000000 */
.L_x_61:
[----:B------:R-:W-:Y:S01]  /*0300*/  ISETP.NE.U32.AND P0, PT, R13, RZ, PT ;  /* 0x000000ff0d00720c */ /* 0x000fe20003f05070 */
[----:B------:R-:W-:Y:S03]  /*0310*/  BSSY.RECONVERGENT B1, `(.L_x_13) ;  /* 0x0000094000017945 */ /* 0x000fe60003800200 */
[----:B------:R-:W-:-:S13]  /*0320*/  ISETP.NE.AND.EX P0, PT, R34, RZ, PT, P0 ;  /* 0x000000ff2200720c */ /* 0x000fda0003f05300 */
[----:B------:R-:W-:Y:S05]  /*0330*/  @!P0 BRA `(.L_x_14) ;  /* 0x0000000800448947 */ /* 0x000fea0003800000 */
[----:B------:R-:W-:Y:S01]  /*0340*/  MOV R36, UR10 ;  /* 0x0000000a00247c02 */ /* 0x000fe20008000f00 */
[----:B------:R-:W-:Y:S01]  /*0350*/  IMAD.U32 R37, RZ, RZ, UR11 ;  /* 0x0000000bff257e24 */ /* 0x000fe2000f8e00ff */
[----:B------:R-:W2:Y:S01]  /*0360*/  LDG.E.64 R6, desc[UR20][R20.64] ;  /* 0x0000001414067981 */ /* 0x000ea2000c1e1b00 */
[----:B------:R-:W-:-:S03]  /*0370*/  IMAD.U32 R10, RZ, RZ, UR8 ;  /* 0x00000008ff0a7e24 */ /* 0x000fc6000f8e00ff */
[----:B------:R-:W2:Y:S01]  /*0380*/  LDG.E.64 R30, desc[UR20][R36.64+-0x10] ;  /* 0xfffff014241e7981 */ /* 0x000ea2000c1e1b00 */
[----:B------:R-:W-:-:S03]  /*0390*/  IMAD.U32 R11, RZ, RZ, UR9 ;  /* 0x00000009ff0b7e24 */ /* 0x000fc6000f8e00ff */
[----:B------:R-:W3:Y:S04]  /*03a0*/  LDG.E.64 R4, desc[UR20][R18.64] ;  /* 0x0000001412047981 */ /* 0x000ee8000c1e1b00 */
[----:B------:R-:W3:Y:S01]  /*03b0*/  LDG.E.64 R32, desc[UR20][R10.64+-0x10] ;  /* 0xfffff0140a207981 */ /* 0x000ee2000c1e1b00 */
[----:B------:R-:W-:Y:S01]  /*03c0*/  MOV R38, UR12 ;  /* 0x0000000c00267c02 */ /* 0x000fe20008000f00 */
[----:B------:R-:W-:Y:S02]  /*03d0*/  IMAD.U32 R39, RZ, RZ, UR13 ;  /* 0x0000000dff277e24 */ /* 0x000fe4000f8e00ff */
[----:B------:R-:W4:Y:S04]  /*03e0*/  LDG.E.64 R8, desc[UR20][R22.64] ;  /* 0x0000001416087981 */ /* 0x000f28000c1e1b00 */
[----:B------:R-:W4:Y:S01]  /*03f0*/  LDG.E.64 R28, desc[UR20][R38.64+-0x10] ;  /* 0xfffff014261c7981 */ /* 0x000f22000c1e1b00 */
[----:B------:R-:W-:Y:S01]  /*0400*/  BSSY.RECONVERGENT B2, `(.L_x_15) ;  /* 0x0000021000027945 */ /* 0x000fe20003800200 */
[----:B--2---:R-:W-:-:S02]  /*0410*/  DADD R30, R30, -R6 ;  /* 0x000000001e1e7229 */ /* 0x004fc40000000806 */
[----:B---3--:R-:W-:-:S06]  /*0420*/  DADD R32, R32, -R4 ;  /* 0x0000000020207229 */ /* 0x008fcc0000000804 */
[----:B------:R-:W-:Y:S02]  /*0430*/  DMUL R4, R30, R30 ;  /* 0x0000001e1e047228 */ /* 0x000fe40000000000 */
[----:B----4-:R-:W-:-:S06]  /*0440*/  DADD R28, R28, -R8 ;  /* 0x000000001c1c7229 */ /* 0x010fcc0000000808 */
[----:B------:R-:W-:Y:S01]  /*0450*/  DFMA R4, R32, R32, R4 ;  /* 0x000000202004722b */ /* 0x000fe20000000004 */
[----:B------:R-:W-:Y:S01]  /*0460*/  IMAD.MOV.U32 R8, RZ, RZ, 0x0 ;  /* 0x00000000ff087424 */ /* 0x000fe200078e00ff */
[----:B------:R-:W-:-:S06]  /*0470*/  MOV R9, 0x3fd80000 ;  /* 0x3fd8000000097802 */ /* 0x000fcc0000000f00 */
[----:B------:R-:W-:-:S06]  /*0480*/  DFMA R40, R28, R28, R4 ;  /* 0x0000001c1c28722b */ /* 0x000fcc0000000004 */
[----:B------:R-:W2:Y:S04]  /*0490*/  MUFU.RSQ64H R5, R41 ;  /* 0x0000002900057308 */ /* 0x000ea80000001c00 */
[----:B------:R-:W-:-:S05]  /*04a0*/  VIADD R4, R41, 0xfcb00000 ;  /* 0xfcb0000029047836 */ /* 0x000fca0000000000 */
[----:B------:R-:W-:Y:S01]  /*04b0*/  ISETP.GE.U32.AND P0, PT, R4, 0x7ca00000, PT ;  /* 0x7ca000000400780c */ /* 0x000fe20003f06070 */
[----:B--2---:R-:W-:-:S08]  /*04c0*/  DMUL R6, R4, R4 ;  /* 0x0000000404067228 */ /* 0x004fd00000000000 */
[----:B------:R-:W-:-:S08]  /*04d0*/  DFMA R6, R40, -R6, 1 ;  /* 0x3ff000002806742b */ /* 0x000fd00000000806 */
[----:B------:R-:W-:Y:S02]  /*04e0*/  DFMA R8, R6, R8, 0.5 ;  /* 0x3fe000000608742b */ /* 0x000fe40000000008 */
[----:B------:R-:W-:-:S08]  /*04f0*/  DMUL R6, R4, R6 ;  /* 0x0000000604067228 */ /* 0x000fd00000000000 */
[----:B------:R-:W-:-:S08]  /*0500*/  DFMA R8, R8, R6, R4 ;  /* 0x000000060808722b */ /* 0x000fd00000000004 */
[----:B------:R-:W-:Y:S02]  /*0510*/  DMUL R36, R40, R8 ;  /* 0x0000000828247228 */ /* 0x000fe40000000000 */
[----:B------:R-:W-:Y:S02]  /*0520*/  VIADD R7, R9, 0xfff00000 ;  /* 0xfff0000009077836 */ /* 0x000fe40000000000 */
[----:B------:R-:W-:-:S04]  /*0530*/  IMAD.MOV.U32 R6, RZ, RZ, R8 ;  /* 0x000000ffff067224 */ /* 0x000fc800078e0008 */
[----:B------:R-:W-:-:S08]  /*0540*/  DFMA R10, R36, -R36, R40 ;  /* 0x80000024240a722b */ /* 0x000fd00000000028 */
[----:B------:R-:W-:Y:S01]  /*0550*/  DFMA R38, R10, R6, R36 ;  /* 0x000000060a26722b */ /* 0x000fe20000000024 */
[----:B------:R-:W-:Y:S10]  /*0560*/  @!P0 BRA `(.L_x_16) ;  /* 0x0000000000288947 */ /* 0x000ff40003800000 */
[----:B------:R-:W-:Y:S01]  /*0570*/  IMAD.MOV.U32 R6, RZ, RZ, R8 ;  /* 0x000000ffff067224 */ /* 0x000fe200078e0008 */
[----:B------:R-:W-:Y:S01]  /*0580*/  MOV R8, R36 ;  /* 0x0000002400087202 */ /* 0x000fe20000000f00 */
[----:B------:R-:W-:Y:S01]  /*0590*/  IMAD.MOV.U32 R2, RZ, RZ, R4 ;  /* 0x000000ffff027224 */ /* 0x000fe200078e0004 */
[----:B------:R-:W-:Y:S01]  /*05a0*/  MOV R5, R41 ;  /* 0x0000002900057202 */ /* 0x000fe20000000f00 */
[----:B------:R-:W-:Y:S01]  /*05b0*/  IMAD.MOV.U32 R9, RZ, RZ, R37 ;  /* 0x000000ffff097224 */ /* 0x000fe200078e0025 */
[----:B------:R-:W-:Y:S01]  /*05c0*/  MOV R12, 0x5f0 ;  /* 0x000005f0000c7802 */ /* 0x000fe20000000f00 */
[----:B------:R-:W-:-:S07]  /*05d0*/  IMAD.MOV.U32 R4, RZ, RZ, R40 ;  /* 0x000000ffff047224 */ /* 0x000fce00078e0028 */
[----:B01----:R-:W-:Y:S05]  /*05e0*/  CALL.REL.NOINC `($__internal_2_$__cuda_sm20_dsqrt_rn_f64_mediumpath_v1) ;  /* 0x0000004800507944 */ /* 0x003fea0003c00000 */
[----:B------:R-:W-:Y:S02]  /*05f0*/  IMAD.MOV.U32 R38, RZ, RZ, R2 ;  /* 0x000000ffff267224 */ /* 0x000fe400078e0002 */
[----:B------:R-:W-:-:S07]  /*0600*/  IMAD.MOV.U32 R39, RZ, RZ, R5 ;  /* 0x000000ffff277224 */ /* 0x000fce00078e0005 */
.L_x_16:
[----:B01----:R-:W-:Y:S05]  /*0610*/  BSYNC.RECONVERGENT B2 ;  /* 0x0000000000027941 */ /* 0x003fea0003800200 */
.L_x_15:
[----:B------:R-:W2:Y:S01]  /*0620*/  LDG.E.64 R4, desc[UR20][R24.64] ;  /* 0x0000001418047981 */ /* 0x000ea2000c1e1b00 */
[----:B------:R-:W-:Y:S01]  /*0630*/  IMAD.U32 R42, RZ, RZ, UR14 ;  /* 0x0000000eff2a7e24 */ /* 0x000fe2000f8e00ff */
[----:B------:R-:W-:-:S05]  /*0640*/  MOV R43, UR15 ;  /* 0x0000000f002b7c02 */ /* 0x000fca0008000f00 */
[----:B------:R-:W3:Y:S01]  /*0650*/  LDG.E.64 R6, desc[UR20][R42.64+-0x10] ;  /* 0xfffff0142a067981 */ /* 0x000ee2000c1e1b00 */
[----:B------:R-:W0:Y:S01]  /*0660*/  MUFU.RCP64H R9, R41 ;  /* 0x0000002900097308 */ /* 0x000e220000001800 */
[----:B------:R-:W-:Y:S01]  /*0670*/  IMAD.MOV.U32 R8, RZ, RZ, 0x1 ;  /* 0x00000001ff087424 */ /* 0x000fe200078e00ff */
[----:B------:R-:W-:Y:S05]  /*0680*/  BSSY.RECONVERGENT B2, `(.L_x_17) ;  /* 0x0000015000027945 */ /* 0x000fea0003800200 */
[----:B0-----:R-:W-:-:S08]  /*0690*/  DFMA R10, -R40, R8, 1 ;  /* 0x3ff00000280a742b */ /* 0x001fd00000000108 */
[----:B------:R-:W-:-:S08]  /*06a0*/  DFMA R10, R10, R10, R10 ;  /* 0x0000000a0a0a722b */ /* 0x000fd0000000000a */
[----:B------:R-:W-:-:S08]  /*06b0*/  DFMA R10, R8, R10, R8 ;  /* 0x0000000a080a722b */ /* 0x000fd00000000008 */
[----:B------:R-:W-:-:S08]  /*06c0*/  DFMA R8, -R40, R10, 1 ;  /* 0x3ff000002808742b */ /* 0x000fd0000000010a */
[----:B------:R-:W-:Y:S02]  /*06d0*/  DFMA R8, R10, R8, R10 ;  /* 0x000000080a08722b */ /* 0x000fe4000000000a */
[----:B--2---:R-:W-:-:S08]  /*06e0*/  DMUL R4, R4, UR24 ;  /* 0x0000001804047c28 */ /* 0x004fd00008000000 */
[----:B---3--:R-:W-:-:S08]  /*06f0*/  DMUL R6, R4, R6 ;  /* 0x0000000604067228 */ /* 0x008fd00000000000 */
[----:B------:R-:W-:Y:S02]  /*0700*/  DMUL R36, R6, R8 ;  /* 0x0000000806247228 */ /* 0x000fe40000000000 */
[----:B------:R-:W-:-:S06]  /*0710*/  FSETP.GEU.AND P1, PT, |R7|, 6.5827683646048100446e-37, PT ;  /* 0x036000000700780b */ /* 0x000fcc0003f2e200 */
[----:B------:R-:W-:-:S08]  /*0720*/  DFMA R4, -R40, R36, R6 ;  /* 0x000000242804722b */ /* 0x000fd00000000106 */
[----:B------:R-:W-:-:S10]  /*0730*/  DFMA R36, R8, R4, R36 ;  /* 0x000000040824722b */ /* 0x000fd40000000024 */
[----:B------:R-:W-:-:S05]  /*0740*/  FFMA R2, RZ, R41, R37 ;  /* 0x00000029ff027223 */ /* 0x000fca0000000025 */
[----:B------:R-:W-:-:S13]  /*0750*/  FSETP.GT.AND P0, PT, |R2|, 1.469367938527859385e-39, PT ;  /* 0x001000000200780b */ /* 0x000fda0003f04200 */
[----:B------:R-:W-:Y:S05]  /*0760*/  @P0 BRA P1, `(.L_x_18) ;  /* 0x0000000000180947 */ /* 0x000fea0000800000 */
[----:B------:R-:W-:Y:S01]  /*0770*/  IMAD.MOV.U32 R4, RZ, RZ, R40 ;  /* 0x000000ffff047224 */ /* 0x000fe200078e0028 */
[----:B------:R-:W-:Y:S01]  /*0780*/  MOV R2, 0x7b0 ;  /* 0x000007b000027802 */ /* 0x000fe20000000f00 */
[----:B------:R-:W-:-:S07]  /*0790*/  IMAD.MOV.U32 R5, RZ, RZ, R41 ;  /* 0x000000ffff057224 */ /* 0x000fce00078e0029 */
[----:B------:R-:W-:Y:S05]  /*07a0*/  CALL.REL.NOINC `($__internal_1_$__cuda_sm20_div_rn_f64_full) ;  /* 0x0000004000487944 */ /* 0x000fea0003c00000 */
[----:B------:R-:W-:Y:S01]  /*07b0*/  MOV R36, R4 ;  /* 0x0000000400247202 */ /* 0x000fe20000000f00 */
[----:B------:R-:W-:-:S07]  /*07c0*/  IMAD.MOV.U32 R37, RZ, RZ, R5 ;  /* 0x000000ffff257224 */ /* 0x000fce00078e0005 */
.L_x_18:
[----:B------:R-:W-:Y:S05]  /*07d0*/  BSYNC.RECONVERGENT B2 ;  /* 0x0000000000027941 */ /* 0x000fea0003800200 */
.L_x_17:
[----:B------:R-:W0:Y:S01]  /*07e0*/  MUFU.RCP64H R5, R39 ;  /* 0x0000002700057308 */ /* 0x000e220000001800 */
[----:B------:R-:W-:Y:S01]  /*07f0*/  IMAD.MOV.U32 R4, RZ, RZ, 0x1 ;  /* 0x00000001ff047424 */ /* 0x000fe200078e00ff */
[----:B------:R-:W-:Y:S01]  /*0800*/  FSETP.GEU.AND P1, PT, |R33|, 6.5827683646048100446e-37, PT ;  /* 0x036000002100780b */ /* 0x000fe20003f2e200 */
[----:B------:R-:W-:Y:S04]  /*0810*/  BSSY.RECONVERGENT B2, `(.L_x_19) ;  /* 0x0000012000027945 */ /* 0x000fe80003800200 */
[----:B0-----:R-:W-:-:S08]  /*0820*/  DFMA R6, R4, -R38, 1 ;  /* 0x3ff000000406742b */ /* 0x001fd00000000826 */
[----:B------:R-:W-:-:S08]  /*0830*/  DFMA R6, R6, R6, R6 ;  /* 0x000000060606722b */ /* 0x000fd00000000006 */
[----:B------:R-:W-:-:S08]  /*0840*/  DFMA R6, R4, R6, R4 ;  /* 0x000000060406722b */ /* 0x000fd00000000004 */
[----:B------:R-:W-:-:S08]  /*0850*/  DFMA R4, R6, -R38, 1 ;  /* 0x3ff000000604742b */ /* 0x000fd00000000826 */
[----:B------:R-:W-:-:S08]  /*0860*/  DFMA R4, R6, R4, R6 ;  /* 0x000000040604722b */ /* 0x000fd00000000006 */
[----:B------:R-:W-:-:S08]  /*0870*/  DMUL R6, R32, R4 ;  /* 0x0000000420067228 */ /* 0x000fd00000000000 */
[----:B------:R-:W-:-:S08]  /*0880*/  DFMA R8, R6, -R38, R32 ;  /* 0x800000260608722b */ /* 0x000fd00000000020 */
[----:B------:R-:W-:-:S10]  /*0890*/  DFMA R4, R4, R8, R6 ;  /* 0x000000080404722b */ /* 0x000fd40000000006 */
[----:B------:R-:W-:-:S05]  /*08a0*/  FFMA R2, RZ, R39, R5 ;  /* 0x00000027ff027223 */ /* 0x000fca0000000005 */
[----:B------:R-:W-:-:S13]  /*08b0*/  FSETP.GT.AND P0, PT, |R2|, 1.469367938527859385e-39, PT ;  /* 0x001000000200780b */ /* 0x000fda0003f04200 */
[----:B------:R-:W-:Y:S05]  /*08c0*/  @P0 BRA P1, `(.L_x_20) ;  /* 0x0000000000180947 */ /* 0x000fea0000800000 */
[----:B------:R-:W-:Y:S01]  /*08d0*/  IMAD.MOV.U32 R6, RZ, RZ, R32 ;  /* 0x000000ffff067224 */ /* 0x000fe200078e0020 */
[----:B------:R-:W-:Y:S01]  /*08e0*/  MOV R7, R33 ;  /* 0x0000002100077202 */ /* 0x000fe20000000f00 */
[----:B------:R-:W-:Y:S01]  /*08f0*/  IMAD.MOV.U32 R4, RZ, RZ, R38 ;  /* 0x000000ffff047224 */ /* 0x000fe200078e0026 */
[----:B------:R-:W-:Y:S01]  /*0900*/  MOV R2, 0x930 ;  /* 0x0000093000027802 */ /* 0x000fe20000000f00 */
[----:B------:R-:W-:-:S07]  /*0910*/  IMAD.MOV.U32 R5, RZ, RZ, R39 ;  /* 0x000000ffff057224 */ /* 0x000fce00078e0027 */
[----:B------:R-:W-:Y:S05]  /*0920*/  CALL.REL.NOINC `($__internal_1_$__cuda_sm20_div_rn_f64_full) ;  /* 0x0000003c00e87944 */ /* 0x000fea0003c00000 */
.L_x_20:
[----:B------:R-:W-:Y:S05]  /*0930*/  BSYNC.RECONVERGENT B2 ;  /* 0x0000000000027941 */ /* 0x000fea0003800200 */
.L_x_19:
[----:B------:R-:W0:Y:S01]  /*0940*/  MUFU.RCP64H R7, R39 ;  /* 0x0000002700077308 */ /* 0x000e220000001800 */
[----:B------:R-:W-:Y:S01]  /*0950*/  IMAD.MOV.U32 R6, RZ, RZ, 0x1 ;  /* 0x00000001ff067424 */ /* 0x000fe200078e00ff */
[----:B------:R-:W-:Y:S01]  /*0960*/  FSETP.GEU.AND P1, PT, |R31|, 6.5827683646048100446e-37, PT ;  /* 0x036000001f00780b */ /* 0x000fe20003f2e200 */
[----:B------:R-:W-:Y:S01]  /*0970*/  BSSY.RECONVERGENT B2, `(.L_x_21) ;  /* 0x0000015000027945 */ /* 0x000fe20003800200 */
[----:B------:R-:W-:-:S03]  /*0980*/  DFMA R26, R4, R36, R26 ;  /* 0x00000024041a722b */ /* 0x000fc6000000001a */
        /* <DEDUP_REMOVED lines=11> */
[----:B------:R-:W-:Y:S01]  /*0a40*/  MOV R6, R30 ;  /* 0x0000001e00067202 */ /* 0x000fe20000000f00 */
[----:B------:R-:W-:Y:S01]  /*0a50*/  IMAD.MOV.U32 R7, RZ, RZ, R31 ;  /* 0x000000ffff077224 */ /* 0x000fe200078e001f */
[----:B------:R-:W-:Y:S01]  /*0a60*/  MOV R2, 0xaa0 ;  /* 0x00000aa000027802 */ /* 0x000fe20000000f00 */
[----:B------:R-:W-:Y:S02]  /*0a70*/  IMAD.MOV.U32 R4, RZ, RZ, R38 ;  /* 0x000000ffff047224 */ /* 0x000fe400078e0026 */
[----:B------:R-:W-:-:S07]  /*0a80*/  IMAD.MOV.U32 R5, RZ, RZ, R39 ;  /* 0x000000ffff057224 */ /* 0x000fce00078e0027 */
[----:B------:R-:W-:Y:S05]  /*0a90*/  CALL.REL.NOINC `($__internal_1_$__cuda_sm20_div_rn_f64_full) ;  /* 0x0000003c008c7944 */ /* 0x000fea0003c00000 */
[----:B------:R-:W-:Y:S01]  /*0aa0*/  MOV R6, R4 ;  /* 0x0000000400067202 */ /* 0x000fe20000000f00 */
[----:B------:R-:W-:-:S07]  /*0ab0*/  IMAD.MOV.U32 R7, RZ, RZ, R5 ;  /* 0x000000ffff077224 */ /* 0x000fce00078e0005 */
.L_x_22:
[----:B------:R-:W-:Y:S05]  /*0ac0*/  BSYNC.RECONVERGENT B2 ;  /* 0x0000000000027941 */ /* 0x000fea0003800200 */
.L_x_21:
        /* <DEDUP_REMOVED lines=22> */
.L_x_24:
[----:B------:R-:W-:Y:S05]  /*0c30*/  BSYNC.RECONVERGENT B2 ;  /* 0x0000000000027941 */ /* 0x000fea0003800200 */
.L_x_23:
[----:B------:R-:W-:-:S11]  /*0c40*/  DFMA R14, R4, R36, R14 ;  /* 0x00000024040e722b */ /* 0x000fd6000000000e */
.L_x_14:
[----:B01----:R-:W-:Y:S05]  /*0c50*/  BSYNC.RECONVERGENT B1 ;  /* 0x0000000000017941 */ /* 0x003fea0003800200 */
.L_x_13:
[----:B------:R-:W-:Y:S01]  /*0c60*/  UIADD3 UR16, UP0, UPT, UR6, 0x1, URZ ;  /* 0x0000000106107890 */ /* 0x000fe2000ff1e0ff */
[----:B------:R-:W-:Y:S03]  /*0c70*/  BSSY.RECONVERGENT B1, `(.L_x_25) ;  /* 0x0000096000017945 */ /* 0x000fe60003800200 */
[----:B------:R-:W-:Y:S02]  /*0c80*/  UIADD3.X UR17, UPT, UPT, URZ, UR7, URZ, UP0, !UPT ;  /* 0x00000007ff117290 */ /* 0x000fe400087fe4ff */
[----:B------:R-:W-:-:S04]  /*0c90*/  ISETP.NE.U32.AND P0, PT, R3, UR16, PT ;  /* 0x0000001003007c0c */ /* 0x000fc8000bf05070 */
[----:B------:R-:W-:-:S13]  /*0ca0*/  ISETP.NE.AND.EX P0, PT, R0, UR17, PT, P0 ;  /* 0x0000001100007c0c */ /* 0x000fda000bf05300 */
[----:B------:R-:W-:Y:S05]  /*0cb0*/  @!P0 BRA `(.L_x_26) ;  /* 0x0000000800448947 */ /* 0x000fea0003800000 */
[----:B------:R-:W-:Y:S01]  /*0cc0*/  IMAD.U32 R36, RZ, RZ, UR10 ;  /* 0x0000000aff247e24 */ /* 0x000fe2000f8e00ff */
[----:B------:R-:W-:Y:S01]  /*0cd0*/  MOV R37, UR11 ;  /* 0x0000000b00257c02 */ /* 0x000fe20008000f00 */
[----:B------:R-:W2:Y:S01]  /*0ce0*/  LDG.E.64 R6, desc[UR20][R20.64] ;  /* 0x0000001414067981 */ /* 0x000ea2000c1e1b00 */
[----:B------:R-:W-:-:S03]  /*0cf0*/  IMAD.U32 R10, RZ, RZ, UR8 ;  /* 0x00000008ff0a7e24 */ /* 0x000fc6000f8e00ff */
[----:B------:R-:W2:Y:S01]  /*0d00*/  LDG.E.64 R30, desc[UR20][R36.64+-0x8] ;  /* 0xfffff814241e7981 */ /* 0x000ea2000c1e1b00 */
[----:B------:R-:W-:-:S03]  /*0d10*/  IMAD.U32 R11, RZ, RZ, UR9 ;  /* 0x00000009ff0b7e24 */ /* 0x000fc6000f8e00ff */
[----:B------:R-:W3:Y:S04]  /*0d20*/  LDG.E.64 R4, desc[UR20][R18.64] ;  /* 0x0000001412047981 */ /* 0x000ee8000c1e1b00 */
[----:B------:R-:W3:Y:S01]  /*0d30*/  LDG.E.64 R32, desc[UR20][R10.64+-0x8] ;  /* 0xfffff8140a207981 */ /* 0x000ee2000c1e1b00 */
[----:B------:R-:W-:Y:S01]  /*0d40*/  IMAD.U32 R38, RZ, RZ, UR12 ;  /* 0x0000000cff267e24 */ /* 0x000fe2000f8e00ff */
[----:B------:R-:W-:Y:S02]  /*0d50*/  MOV R39, UR13 ;  /* 0x0000000d00277c02 */ /* 0x000fe40008000f00 */
        /* <DEDUP_REMOVED lines=8> */
[----:B------:R-:W-:Y:S02]  /*0de0*/  IMAD.MOV.U32 R8, RZ, RZ, 0x0 ;  /* 0x00000000ff087424 */ /* 0x000fe400078e00ff */
[----:B------:R-:W-:-:S05]  /*0df0*/  IMAD.MOV.U32 R9, RZ, RZ, 0x3fd80000 ;  /* 0x3fd80000ff097424 */ /* 0x000fca00078e00ff */
[----:B------:R-:W-:-:S06]  /*0e00*/  DFMA R40, R28, R28, R4 ;  /* 0x0000001c1c28722b */ /* 0x000fcc0000000004 */
[----:B------:R-:W0:Y:S04]  /*0e10*/  MUFU.RSQ64H R5, R41 ;  /* 0x0000002900057308 */ /* 0x000e280000001c00 */
[----:B------:R-:W-:-:S05]  /*0e20*/  VIADD R4, R41, 0xfcb00000 ;  /* 0xfcb0000029047836 */ /* 0x000fca0000000000 */
[----:B------:R-:W-:Y:S01]  /*0e30*/  ISETP.GE.U32.AND P0, PT, R4, 0x7ca00000, PT ;  /* 0x7ca000000400780c */ /* 0x000fe20003f06070 */
[----:B0-----:R-:W-:-:S08]  /*0e40*/  DMUL R6, R4, R4 ;  /* 0x0000000404067228 */ /* 0x001fd00000000000 */
[----:B------:R-:W-:-:S08]  /*0e50*/  DFMA R6, R40, -R6, 1 ;  /* 0x3ff000002806742b */ /* 0x000fd00000000806 */
[----:B------:R-:W-:Y:S02]  /*0e60*/  DFMA R8, R6, R8, 0.5 ;  /* 0x3fe000000608742b */ /* 0x000fe40000000008 */
[----:B------:R-:W-:-:S08]  /*0e70*/  DMUL R6, R4, R6 ;  /* 0x0000000604067228 */ /* 0x000fd00000000000 */
[----:B------:R-:W-:-:S08]  /*0e80*/  DFMA R8, R8, R6, R4 ;  /* 0x000000060808722b */ /* 0x000fd00000000004 */
[----:B------:R-:W-:Y:S02]  /*0e90*/  DMUL R36, R40, R8 ;  /* 0x0000000828247228 */ /* 0x000fe40000000000 */
[----:B------:R-:W-:Y:S01]  /*0ea0*/  IADD3 R7, PT, PT, R9, -0x100000, RZ ;  /* 0xfff0000009077810 */ /* 0x000fe20007ffe0ff */
[----:B------:R-:W-:-:S05]  /*0eb0*/  IMAD.MOV.U32 R6, RZ, RZ, R8 ;  /* 0x000000ffff067224 */ /* 0x000fca00078e0008 */
[----:B------:R-:W-:-:S08]  /*0ec0*/  DFMA R10, R36, -R36, R40 ;  /* 0x80000024240a722b */ /* 0x000fd00000000028 */
[----:B------:R-:W-:Y:S01]  /*0ed0*/  DFMA R38, R10, R6, R36 ;  /* 0x000000060a26722b */ /* 0x000fe20000000024 */
[----:B------:R-:W-:Y:S10]  /*0ee0*/  @!P0 BRA `(.L_x_28) ;  /* 0x0000000000288947 */ /* 0x000ff40003800000 */
[----:B------:R-:W-:Y:S01]  /*0ef0*/  IMAD.MOV.U32 R6, RZ, RZ, R8 ;  /* 0x000000ffff067224 */ /* 0x000fe200078e0008 */
[----:B------:R-:W-:Y:S01]  /*0f00*/  MOV R9, R37 ;  /* 0x0000002500097202 */ /* 0x000fe20000000f00 */
[----:B------:R-:W-:Y:S01]  /*0f10*/  IMAD.MOV.U32 R2, RZ, RZ, R4 ;  /* 0x000000ffff027224 */ /* 0x000fe200078e0004 */
[----:B------:R-:W-:Y:S01]  /*0f20*/  MOV R12, 0xf70 ;  /* 0x00000f70000c7802 */ /* 0x000fe20000000f00 */
[----:B------:R-:W-:Y:S02]  /*0f30*/  IMAD.MOV.U32 R8, RZ, RZ, R36 ;  /* 0x000000ffff087224 */ /* 0x000fe400078e0024 */
[----:B------:R-:W-:Y:S02]  /*0f40*/  IMAD.MOV.U32 R4, RZ, RZ, R40 ;  /* 0x000000ffff047224 */ /* 0x000fe400078e0028 */
[----:B------:R-:W-:-:S07]  /*0f50*/  IMAD.MOV.U32 R5, RZ, RZ, R41 ;  /* 0x000000ffff057224 */ /* 0x000fce00078e0029 */
[----:B------:R-:W-:Y:S05]  /*0f60*/  CALL.REL.NOINC `($__internal_2_$__cuda_sm20_dsqrt_rn_f64_mediumpath_v1) ;  /* 0x0000003c00f07944 */ /* 0x000fea0003c00000 */
[----:B------:R-:W-:Y:S01]  /*0f70*/  MOV R38, R2 ;  /* 0x0000000200267202 */ /* 0x000fe20000000f00 */
[----:B------:R-:W-:-:S07]  /*0f80*/  IMAD.MOV.U32 R39, RZ, RZ, R5 ;  /* 0x000000ffff277224 */ /* 0x000fce00078e0005 */
.L_x_28:
[----:B------:R-:W-:Y:S05]  /*0f90*/  BSYNC.RECONVERGENT B2 ;  /* 0x0000000000027941 */ /* 0x000fea0003800200 */
.L_x_27:
[----:B------:R-:W2:Y:S01]  /*0fa0*/  LDG.E.64 R4, desc[UR20][R24.64] ;  /* 0x0000001418047981 */ /* 0x000ea2000c1e1b00 */
[----:B------:R-:W-:Y:S02]  /*0fb0*/  IMAD.U32 R42, RZ, RZ, UR14 ;  /* 0x0000000eff2a7e24 */ /* 0x000fe4000f8e00ff */
[----:B------:R-:W-:-:S05]  /*0fc0*/  IMAD.U32 R43, RZ, RZ, UR15 ;  /* 0x0000000fff2b7e24 */ /* 0x000fca000f8e00ff */
[----:B------:R-:W3:Y:S01]  /*0fd0*/  LDG.E.64 R6, desc[UR20][R42.64+-0x8] ;  /* 0xfffff8142a067981 */ /* 0x000ee2000c1e1b00 */
[----:B------:R-:W0:Y:S01]  /*0fe0*/  MUFU.RCP64H R9, R41 ;  /* 0x0000002900097308 */ /* 0x000e220000001800 */
[----:B------:R-:W-:Y:S01]  /*0ff0*/  HFMA2 R8, -RZ, RZ, 0, 5.9604644775390625e-08 ;  /* 0x00000001ff087431 */ /* 0x000fe200000001ff */
        /* <DEDUP_REMOVED lines=19> */
[----:B------:R-:W-:Y:S01]  /*1130*/  IMAD.MOV.U32 R36, RZ, RZ, R4 ;  /* 0x000000ffff247224 */ /* 0x000fe200078e0004 */
[----:B------:R-:W-:-:S07]  /*1140*/  MOV R37, R5 ;  /* 0x0000000500257202 */ /* 0x000fce0000000f00 */
.L_x_30:
[----:B------:R-:W-:Y:S05]  /*1150*/  BSYNC.RECONVERGENT B2 ;  /* 0x0000000000027941 */ /* 0x000fea0003800200 */
.L_x_29:
        /* <DEDUP_REMOVED lines=21> */
.L_x_32:
[----:B------:R-:W-:Y:S05]  /*12b0*/  BSYNC.RECONVERGENT B2 ;  /* 0x0000000000027941 */ /* 0x000fea0003800200 */
.L_x_31:
        /* <DEDUP_REMOVED lines=22> */
[----:B------:R-:W-:Y:S01]  /*1420*/  IMAD.MOV.U32 R6, RZ, RZ, R4 ;  /* 0x000000ffff067224 */ /* 0x000fe200078e0004 */
[----:B------:R-:W-:-:S07]  /*1430*/  MOV R7, R5 ;  /* 0x0000000500077202 */ /* 0x000fce0000000f00 */
.L_x_34:
[----:B------:R-:W-:Y:S05]  /*1440*/  BSYNC.RECONVERGENT B2 ;  /* 0x0000000000027941 */ /* 0x000fea0003800200 */
.L_x_33:
        /* <DEDUP_REMOVED lines=22> */
.L_x_36:
[----:B------:R-:W-:Y:S05]  /*15b0*/  BSYNC.RECONVERGENT B2 ;  /* 0x0000000000027941 */ /* 0x000fea0003800200 */
.L_x_35:
[----:B------:R-:W-:-:S11]  /*15c0*/  DFMA R14, R4, R36, R14 ;  /* 0x00000024040e722b */ /* 0x000fd6000000000e */
.L_x_26:
[----:B------:R-:W-:Y:S05]  /*15d0*/  BSYNC.RECONVERGENT B1 ;  /* 0x0000000000017941 */ /* 0x000fea0003800200 */
.L_x_25:
[----:B------:R-:W-:Y:S01]  /*15e0*/  UIADD3 UR16, UP0, UPT, UR6, 0x2, URZ ;  /* 0x0000000206107890 */ /* 0x000fe2000ff1e0ff */
[----:B------:R-:W-:Y:S03]  /*15f0*/  BSSY.RECONVERGENT B1, `(.L_x_37) ;  /* 0x0000096000017945 */ /* 0x000fe60003800200 */
[----:B------:R-:W-:Y:S02]  /*1600*/  UIADD3.X UR17, UPT, UPT, URZ, UR7, URZ, UP0, !UPT ;  /* 0x00000007ff117290 */ /* 0x000fe400087fe4ff */
[----:B------:R-:W-:-:S04]  /*1610*/  ISETP.NE.U32.AND P0, PT, R3, UR16, PT ;  /* 0x0000001003007c0c */ /* 0x000fc8000bf05070 */
[----:B------:R-:W-:-:S13]  /*1620*/  ISETP.NE.AND.EX P0, PT, R0, UR17, PT, P0 ;  /* 0x0000001100007c0c */ /* 0x000fda000bf05300 */
[----:B------:R-:W-:Y:S05]  /*1630*/  @!P0 BRA `(.L_x_38) ;  /* 0x0000000800448947 */ /* 0x000fea0003800000 */
[----:B------:R-:W-:Y:S01]  /*1640*/  IMAD.U32 R36, RZ, RZ, UR10 ;  /* 0x0000000aff247e24 */ /* 0x000fe2000f8e00ff */
[----:B------:R-:W2:Y:S01]  /*1650*/  LDG.E.64 R6, desc[UR20][R20.64] ;  /* 0x0000001414067981 */ /* 0x000ea2000c1e1b00 */
[----:B------:R-:W-:Y:S01]  /*1660*/  IMAD.U32 R37, RZ, RZ, UR11 ;  /* 0x0000000bff257e24 */ /* 0x000fe2000f8e00ff */
[----:B------:R-:W-:Y:S01]  /*1670*/  MOV R10, UR8 ;  /* 0x00000008000a7c02 */ /* 0x000fe20008000f00 */
[----:B------:R-:W-:Y:S01]  /*1680*/  IMAD.U32 R11, RZ, RZ, UR9 ;  /* 0x00000009ff0b7e24 */ /* 0x000fe2000f8e00ff */
[----:B------:R-:W3:Y:S04]  /*1690*/  LDG.E.64 R4, desc[UR20][R18.64] ;  /* 0x0000001412047981 */ /* 0x000ee8000c1e1b00 */
[----:B------:R-:W2:Y:S04]  /*16a0*/  LDG.E.64 R28, desc[UR20][R36.64] ;  /* 0x00000014241c7981 */ /* 0x000ea8000c1e1b00 */
[----:B------:R-:W3:Y:S01]  /*16b0*/  LDG.E.64 R30, desc[UR20][R10.64] ;  /* 0x000000140a1e7981 */ /* 0x000ee2000c1e1b00 */
[----:B------:R-:W-:-:S02]  /*16c0*/  IMAD.U32 R38, RZ, RZ, UR12 ;  /* 0x0000000cff267e24 */ /* 0x000fc4000f8e00ff */
[----:B------:R-:W-:Y:S01]  /*16d0*/  IMAD.U32 R39, RZ, RZ, UR13 ;  /* 0x0000000dff277e24 */ /* 0x000fe2000f8e00ff */
[----:B------:R-:W4:Y:S04]  /*16e0*/  LDG.E.64 R8, desc[UR20][R22.64] ;  /* 0x0000001416087981 */ /* 0x000f28000c1e1b00 */
[----:B------:R-:W4:Y:S01]  /*16f0*/  LDG.E.64 R32, desc[UR20][R38.64] ;  /* 0x0000001426207981 */ /* 0x000f22000c1e1b00 */
[----:B------:R-:W-:Y:S01]  /*1700*/  BSSY.RECONVERGENT B2, `(.L_x_39) ;  /* 0x0000021000027945 */ /* 0x000fe20003800200 */
[----:B--2---:R-:W-:Y:S02]  /*1710*/  DADD R28, R28, -R6 ;  /* 0x000000001c1c7229 */ /* 0x004fe40000000806 */
[----:B---3--:R-:W-:-:S06]  /*1720*/  DADD R30, R30, -R4 ;  /* 0x000000001e1e7229 */ /* 0x008fcc0000000804 */
[----:B------:R-:W-:Y:S02]  /*1730*/  DMUL R4, R28, R28 ;  /* 0x0000001c1c047228 */ /* 0x000fe40000000000 */
[----:B----4-:R-:W-:-:S06]  /*1740*/  DADD R32, R32, -R8 ;  /* 0x0000000020207229 */ /* 0x010fcc0000000808 */
[----:B------:R-:W-:-:S08]  /*1750*/  DFMA R4, R30, R30, R4 ;  /* 0x0000001e1e04722b */ /* 0x000fd00000000004 */
[----:B------:R-:W-:-:S06]  /*1760*/  DFMA R40, R32, R32, R4 ;  /* 0x000000202028722b */ /* 0x000fcc0000000004 */
[----:B------:R-:W0:Y:S04]  /*1770*/  MUFU.RSQ64H R5, R41 ;  /* 0x0000002900057308 */ /* 0x000e280000001c00 */
[----:B------:R-:W-:Y:S01]  /*1780*/  IADD3 R4, PT, PT, R41, -0x3500000, RZ ;  /* 0xfcb0000029047810 */ /* 0x000fe20007ffe0ff */
[----:B------:R-:W-:Y:S02]  /*1790*/  IMAD.MOV.U32 R8, RZ, RZ, 0x0 ;  /* 0x00000000ff087424 */ /* 0x000fe400078e00ff */
[----:B------:R-:W-:-:S03]  /*17a0*/  IMAD.MOV.U32 R9, RZ, RZ, 0x3fd80000 ;  /* 0x3fd80000ff097424 */ /* 0x000fc600078e00ff */
[----:B0-----:R-:W-:-:S08]  /*17b0*/  DMUL R6, R4, R4 ;  /* 0x0000000404067228 */ /* 0x001fd00000000000 */
[----:B------:R-:W-:-:S08]  /*17c0*/  DFMA R6, R40, -R6, 1 ;  /* 0x3ff000002806742b */ /* 0x000fd00000000806 */
[----:B------:R-:W-:Y:S02]  /*17d0*/  DFMA R8, R6, R8, 0.5 ;  /* 0x3fe000000608742b */ /* 0x000fe40000000008 */
[----:B------:R-:W-:-:S08]  /*17e0*/  DMUL R6, R4, R6 ;  /* 0x0000000604067228 */ /* 0x000fd00000000000 */
[----:B------:R-:W-:Y:S01]  /*17f0*/  DFMA R8, R8, R6, R4 ;  /* 0x000000060808722b */ /* 0x000fe20000000004 */
[----:B------:R-:W-:-:S07]  /*1800*/  ISETP.GE.U32.AND P0, PT, R4, 0x7ca00000, PT ;  /* 0x7ca000000400780c */ /* 0x000fce0003f06070 */
[----:B------:R-:W-:Y:S02]  /*1810*/  DMUL R36, R40, R8 ;  /* 0x0000000828247228 */ /* 0x000fe40000000000 */
[----:B------:R-:W-:Y:S01]  /*1820*/  VIADD R7, R9, 0xfff00000 ;  /* 0xfff0000009077836 */ /* 0x000fe20000000000 */
[----:B------:R-:W-:-:S05]  /*1830*/  MOV R6, R8 ;  /* 0x0000000800067202 */ /* 0x000fca0000000f00 */
        /* <DEDUP_REMOVED lines=11> */
[----:B------:R-:W-:Y:S01]  /*18f0*/  IMAD.MOV.U32 R38, RZ, RZ, R2 ;  /* 0x000000ffff267224 */ /* 0x000fe200078e0002 */
[----:B------:R-:W-:-:S07]  /*1900*/  MOV R39, R5 ;  /* 0x0000000500277202 */ /* 0x000fce0000000f00 */
.L_x_40:
[----:B------:R-:W-:Y:S05]  /*1910*/  BSYNC.RECONVERGENT B2 ;  /* 0x0000000000027941 */ /* 0x000fea0003800200 */
.L_x_39:
[----:B------:R-:W2:Y:S01]  /*1920*/  LDG.E.64 R4, desc[UR20][R24.64] ;  /* 0x0000001418047981 */ /* 0x000ea2000c1e1b00 */
[----:B------:R-:W-:Y:S02]  /*1930*/  IMAD.U32 R42, RZ, RZ, UR14 ;  /* 0x0000000eff2a7e24 */ /* 0x000fe4000f8e00ff */
[----:B------:R-:W-:-:S05]  /*1940*/  IMAD.U32 R43, RZ, RZ, UR15 ;  /* 0x0000000fff2b7e24 */ /* 0x000fca000f8e00ff */
        /* <DEDUP_REMOVED lines=18> */
[----:B------:R-:W-:Y:S01]  /*1a70*/  MOV R4, R40 ;  /* 0x0000002800047202 */ /* 0x000fe20000000f00 */
[----:B------:R-:W-:Y:S01]  /*1a80*/  IMAD.MOV.U32 R5, RZ, RZ, R41 ;  /* 0x000000ffff057224 */ /* 0x000fe200078e0029 */
[----:B------:R-:W-:-:S07]  /*1a90*/  MOV R2, 0x1ab0 ;  /* 0x00001ab000027802 */ /* 0x000fce0000000f00 */
[----:B------:R-:W-:Y:S05]  /*1aa0*/  CALL.REL.NOINC `($__internal_1_$__cuda_sm20_div_rn_f64_full) ;  /* 0x0000002c00887944 */ /* 0x000fea0003c00000 */
[----:B------:R-:W-:Y:S02]  /*1ab0*/  IMAD.MOV.U32 R36, RZ, RZ, R4 ;  /* 0x000000ffff247224 */ /* 0x000fe400078e0004 */
[----:B------:R-:W-:-:S07]  /*1ac0*/  IMAD.MOV.U32 R37, RZ, RZ, R5 ;  /* 0x000000ffff257224 */ /* 0x000fce00078e0005 */
.L_x_42:
[----:B------:R-:W-:Y:S05]  /*1ad0*/  BSYNC.RECONVERGENT B2 ;  /* 0x0000000000027941 */ /* 0x000fea0003800200 */
.L_x_41:
[----:B------:R-:W0:Y:S01]  /*1ae0*/  MUFU.RCP64H R5, R39 ;  /* 0x0000002700057308 */ /* 0x000e220000001800 */
[----:B------:R-:W-:Y:S01]  /*1af0*/  MOV R4, 0x1 ;  /* 0x0000000100047802 */ /* 0x000fe20000000f00 */
[----:B------:R-:W-:Y:S01]  /*1b00*/  BSSY.RECONVERGENT B2, `(.L_x_43) ;  /* 0x0000013000027945 */ /* 0x000fe20003800200 */
[----:B------:R-:W-:-:S04]  /*1b10*/  FSETP.GEU.AND P1, PT, |R31|, 6.5827683646048100446e-37, PT ;  /* 0x036000001f00780b */ /* 0x000fc80003f2e200 */
        /* <DEDUP_REMOVED lines=17> */
.L_x_44:
[----:B------:R-:W-:Y:S05]  /*1c30*/  BSYNC.RECONVERGENT B2 ;  /* 0x0000000000027941 */ /* 0x000fea0003800200 */
.L_x_43:
        /* <DEDUP_REMOVED lines=22> */
[----:B------:R-:W-:Y:S02]  /*1da0*/  IMAD.MOV.U32 R6, RZ, RZ, R4 ;  /* 0x000000ffff067224 */ /* 0x000fe400078e0004 */
[----:B------:R-:W-:-:S07]  /*1db0*/  IMAD.MOV.U32 R7, RZ, RZ, R5 ;  /* 0x000000ffff077224 */ /* 0x000fce00078e0005 */
.L_x_46:
[----:B------:R-:W-:Y:S05]  /*1dc0*/  BSYNC.RECONVERGENT B2 ;  /* 0x0000000000027941 */ /* 0x000fea0003800200 */
.L_x_45:
[----:B------:R-:W0:Y:S01]  /*1dd0*/  MUFU.RCP64H R5, R39 ;  /* 0x0000002700057308 */ /* 0x000e220000001800 */
[----:B------:R-:W-:Y:S01]  /*1de0*/  MOV R4, 0x1 ;  /* 0x0000000100047802 */ /* 0x000fe20000000f00 */
[----:B------:R-:W-:Y:S01]  /*1df0*/  BSSY.RECONVERGENT B2, `(.L_x_47) ;  /* 0x0000014000027945 */ /* 0x000fe20003800200 */
[----:B------:R-:W-:Y:S01]  /*1e00*/  FSETP.GEU.AND P1, PT, |R33|, 6.5827683646048100446e-37, PT ;  /* 0x036000002100780b */ /* 0x000fe20003f2e200 */
        /* <DEDUP_REMOVED lines=18> */
.L_x_48:
[----:B------:R-:W-:Y:S05]  /*1f30*/  BSYNC.RECONVERGENT B2 ;  /* 0x0000000000027941 */ /* 0x000fea0003800200 */
.L_x_47:
[----:B------:R-:W-:-:S11]  /*1f40*/  DFMA R14, R4, R36, R14 ;  /* 0x00000024040e722b */ /* 0x000fd6000000000e */
.L_x_38:
[----:B------:R-:W-:Y:S05]  /*1f50*/  BSYNC.RECONVERGENT B1 ;  /* 0x0000000000017941 */ /* 0x000fea0003800200 */
.L_x_37:
        /* <DEDUP_REMOVED lines=26> */
[----:B------:R-:W-:Y:S01]  /*2100*/  VIADD R4, R41, 0xfcb00000 ;  /* 0xfcb0000029047836 */ /* 0x000fe20000000000 */
[----:B------:R-:W-:Y:S01]  /*2110*/  MOV R8, 0x0 ;  /* 0x0000000000087802 */ /* 0x000fe20000000f00 */
[----:B------:R-:W-:-:S04]  /*2120*/  IMAD.MOV.U32 R9, RZ, RZ, 0x3fd80000 ;  /* 0x3fd80000ff097424 */ /* 0x000fc800078e00ff */
[----:B0-----:R-:W-:-:S08]  /*2130*/  DMUL R6, R4, R4 ;  /* 0x0000000404067228 */ /* 0x001fd00000000000 */
[----:B------:R-:W-:-:S08]  /*2140*/  DFMA R6, R40, -R6, 1 ;  /* 0x3ff000002806742b */ /* 0x000fd00000000806 */
[----:B------:R-:W-:Y:S02]  /*2150*/  DFMA R8, R6, R8, 0.5 ;  /* 0x3fe000000608742b */ /* 0x000fe40000000008 */
[----:B------:R-:W-:-:S08]  /*2160*/  DMUL R6, R4, R6 ;  /* 0x0000000604067228 */ /* 0x000fd00000000000 */
[----:B------:R-:W-:Y:S01]  /*2170*/  DFMA R8, R8, R6, R4 ;  /* 0x000000060808722b */ /* 0x000fe20000000004 */
[----:B------:R-:W-:-:S07]  /*2180*/  ISETP.GE.U32.AND P0, PT, R4, 0x7ca00000, PT ;  /* 0x7ca000000400780c */ /* 0x000fce0003f06070 */
[----:B------:R-:W-:Y:S02]  /*2190*/  DMUL R36, R40, R8 ;  /* 0x0000000828247228 */ /* 0x000fe40000000000 */
[----:B------:R-:W-:Y:S02]  /*21a0*/  VIADD R7, R9, 0xfff00000 ;  /* 0xfff0000009077836 */ /* 0x000fe40000000000 */
[----:B------:R-:W-:-:S04]  /*21b0*/  IMAD.MOV.U32 R6, RZ, RZ, R8 ;  /* 0x000000ffff067224 */ /* 0x000fc800078e0008 */
[----:B------:R-:W-:-:S08]  /*21c0*/  DFMA R10, R36, -R36, R40 ;  /* 0x80000024240a722b */ /* 0x000fd00000000028 */
[----:B------:R-:W-:Y:S01]  /*21d0*/  DFMA R38, R10, R6, R36 ;  /* 0x000000060a26722b */ /* 0x000fe20000000024 */
[----:B------:R-:W-:Y:S10]  /*21e0*/  @!P0 BRA `(.L_x_52) ;  /* 0x0000000000288947 */ /* 0x000ff40003800000 */
[----:B------:R-:W-:Y:S01]  /*21f0*/  MOV R6, R8 ;  /* 0x0000000800067202 */ /* 0x000fe20000000f00 */
[----:B------:R-:W-:Y:S01]  /*2200*/  IMAD.MOV.U32 R2, RZ, RZ, R4 ;  /* 0x000000ffff027224 */ /* 0x000fe200078e0004 */
[----:B------:R-:W-:Y:S01]  /*2210*/  MOV R4, R40 ;  /* 0x0000002800047202 */ /* 0x000fe20000000f00 */
[----:B------:R-:W-:Y:S01]  /*2220*/  IMAD.MOV.U32 R8, RZ, RZ, R36 ;  /* 0x000000ffff087224 */ /* 0x000fe200078e0024 */
[----:B------:R-:W-:Y:S01]  /*2230*/  MOV R12, 0x2270 ;  /* 0x00002270000c7802 */ /* 0x000fe20000000f00 */
[----:B------:R-:W-:Y:S02]  /*2240*/  IMAD.MOV.U32 R9, RZ, RZ, R37 ;  /* 0x000000ffff097224 */ /* 0x000fe400078e0025 */
[----:B------:R-:W-:-:S07]  /*2250*/  IMAD.MOV.U32 R5, RZ, RZ, R41 ;  /* 0x000000ffff057224 */ /* 0x000fce00078e0029 */
[----:B------:R-:W-:Y:S05]  /*2260*/  CALL.REL.NOINC `($__internal_2_$__cuda_sm20_dsqrt_rn_f64_mediumpath_v1) ;  /* 0x0000002c00307944 */ /* 0x000fea0003c00000 */
[----:B------:R-:W-:Y:S02]  /*2270*/  IMAD.MOV.U32 R38, RZ, RZ, R2 ;  /* 0x000000ffff267224 */ /* 0x000fe400078e0002 */
[----:B------:R-:W-:-:S07]  /*2280*/  IMAD.MOV.U32 R39, RZ, RZ, R5 ;  /* 0x000000ffff277224 */ /* 0x000fce00078e0005 */
.L_x_52:
[----:B------:R-:W-:Y:S05]  /*2290*/  BSYNC.RECONVERGENT B2 ;  /* 0x0000000000027941 */ /* 0x000fea0003800200 */
.L_x_51:
[----:B------:R-:W2:Y:S01]  /*22a0*/  LDG.E.64 R4, desc[UR20][R24.64] ;  /* 0x0000001418047981 */ /* 0x000ea2000c1e1b00 */
[----:B------:R-:W-:Y:S01]  /*22b0*/  MOV R42, UR14 ;  /* 0x0000000e002a7c02 */ /* 0x000fe20008000f00 */
        /* <DEDUP_REMOVED lines=20> */
[----:B------:R-:W-:Y:S02]  /*2400*/  MOV R5, R41 ;  /* 0x0000002900057202 */ /* 0x000fe40000000f00 */
[----:B------:R-:W-:-:S07]  /*2410*/  MOV R2, 0x2430 ;  /* 0x0000243000027802 */ /* 0x000fce0000000f00 */
[----:B------:R-:W-:Y:S05]  /*2420*/  CALL.REL.NOINC `($__internal_1_$__cuda_sm20_div_rn_f64_full) ;  /* 0x0000002400287944 */ /* 0x000fea0003c00000 */
[----:B------:R-:W-:Y:S02]  /*2430*/  IMAD.MOV.U32 R36, RZ, RZ, R4 ;  /* 0x000000ffff247224 */ /* 0x000fe400078e0004 */
[----:B------:R-:W-:-:S07]  /*2440*/  IMAD.MOV.U32 R37, RZ, RZ, R5 ;  /* 0x000000ffff257224 */ /* 0x000fce00078e0005 */
.L_x_54:
[----:B------:R-:W-:Y:S05]  /*2450*/  BSYNC.RECONVERGENT B2 ;  /* 0x0000000000027941 */ /* 0x000fea0003800200 */
.L_x_53:
        /* <DEDUP_REMOVED lines=21> */
.L_x_56:
[----:B------:R-:W-:Y:S05]  /*25b0*/  BSYNC.RECONVERGENT B2 ;  /* 0x0000000000027941 */ /* 0x000fea0003800200 */
.L_x_55:
        /* <DEDUP_REMOVED lines=24> */
.L_x_58:
[----:B------:R-:W-:Y:S05]  /*2740*/  BSYNC.RECONVERGENT B2 ;  /* 0x0000000000027941 */ /* 0x000fea0003800200 */
.L_x_57:
        /* <DEDUP_REMOVED lines=22> */
.L_x_60:
[----:B------:R-:W-:Y:S05]  /*28b0*/  BSYNC.RECONVERGENT B2 ;  /* 0x0000000000027941 */ /* 0x000fea0003800200 */
.L_x_59:
[----:B------:R-:W-:-:S11]  /*28c0*/  DFMA R14, R4, R36, R14 ;  /* 0x00000024040e722b */ /* 0x000fd6000000000e */
.L_x_50:
[----:B------:R-:W-:Y:S05]  /*28d0*/  BSYNC.RECONVERGENT B1 ;  /* 0x0000000000017941 */ /* 0x000fea0003800200 */
.L_x_49:
[----:B------:R-:W-:Y:S01]  /*28e0*/  UIADD3 UR6, UP0, UPT, UR6, 0x4, URZ ;  /* 0x0000000406067890 */ /* 0x000fe2000ff1e0ff */
[----:B------:R-:W-:Y:S01]  /*28f0*/  IADD3 R13, P0, PT, R13, -0x4, RZ ;  /* 0xfffffffc0d0d7810 */ /* 0x000fe20007f1e0ff */
[----:B------:R-:W-:Y:S02]  /*2900*/  UIADD3 UR8, UP3, UPT, UR8, 0x20, URZ ;  /* 0x0000002008087890 */ /* 0x000fe4000ff7e0ff */
[----:B------:R-:W-:Y:S01]  /*2910*/  UIADD3.X UR7, UPT, UPT, URZ, UR7, URZ, UP0, !UPT ;  /* 0x00000007ff077290 */ /* 0x000fe200087fe4ff */
[----:B------:R-:W-:Y:S01]  /*2920*/  IADD3.X R34, PT, PT, R34, -0x1, RZ, P0, !PT ;  /* 0xffffffff22227810 */ /* 0x000fe200007fe4ff */
[----:B------:R-:W-:Y:S02]  /*2930*/  UISETP.NE.U32.AND UP0, UPT, UR6, UR4, UPT ;  /* 0x000000040600728c */ /* 0x000fe4000bf05070 */
[----:B------:R-:W-:Y:S02]  /*2940*/  UIADD3 UR10, UP4, UPT, UR10, 0x20, URZ ;  /* 0x000000200a0a7890 */ /* 0x000fe4000ff9e0ff */
[----:B------:R-:W-:-:S02]  /*2950*/  UISETP.NE.AND.EX UP0, UPT, UR7, UR5, UPT, UP0 ;  /* 0x000000050700728c */ /* 0x000fc4000bf05300 */
[----:B------:R-:W-:Y:S02]  /*2960*/  UIADD3 UR12, UP1, UPT, UR12, 0x20, URZ ;  /* 0x000000200c0c7890 */ /* 0x000fe4000ff3e0ff */
[----:B------:R-:W-:Y:S02]  /*2970*/  UIADD3 UR14, UP2, UPT, UR14, 0x20, URZ ;  /* 0x000000200e0e7890 */ /* 0x000fe4000ff5e0ff */
[----:B------:R-:W-:Y:S02]  /*2980*/  UIADD3.X UR9, UPT, UPT, URZ, UR9, URZ, UP3, !UPT ;  /* 0x00000009ff097290 */ /* 0x000fe40009ffe4ff */
[----:B------:R-:W-:Y:S02]  /*2990*/  UIADD3.X UR11, UPT, UPT, URZ, UR11, URZ, UP4, !UPT ;  /* 0x0000000bff0b7290 */ /* 0x000fe4000a7fe4ff */
[----:B------:R-:W-:Y:S02]  /*29a0*/  UIADD3.X UR13, UPT, UPT, URZ, UR13, URZ, UP1, !UPT ;  /* 0x0000000dff0d7290 */ /* 0x000fe40008ffe4ff */
[----:B------:R-:W-:Y:S01]  /*29b0*/  UIADD3.X UR15, UPT, UPT, URZ, UR15, URZ, UP2, !UPT ;  /* 0x0000000fff0f7290 */ /* 0x000fe200097fe4ff */
[----:B------:R-:W-:Y:S11]  /*29c0*/  BRA.U UP0, `(.L_x_61) ;  /* 0xffffffd9004c7547 */ /* 0x000ff6000b83ffff */
.L_x_12:
[----:B------:R-:W-:-:S04]  /*29d0*/  UISETP.NE.U32.AND UP0, UPT, UR22, URZ, UPT ;  /* 0x000000ff1600728c */ /* 0x000fc8000bf05070 */
[----:B------:R-:W-:-:S09]  /*29e0*/  UISETP.NE.AND.EX UP0, UPT, URZ, URZ, UPT, UP0 ;  /* 0x000000ffff00728c */ /* 0x000fd2000bf05300 */
[----:B------:R-:W-:Y:S05]  /*29f0*/  BRA.U !UP0, `(.L_x_62) ;  /* 0x0000001d087c7547 */ /* 0x000fea000b800000 */
[----:B------:R-:W-:-:S04]  /*2a00*/  UISETP.NE.U32.AND UP0, UPT, UR22, 0x1, UPT ;  /* 0x000000011600788c */ /* 0x000fc8000bf05070 */
[----:B------:R-:W-:-:S09]  /*2a10*/  UISETP.NE.AND.EX UP0, UPT, URZ, URZ, UPT, UP0 ;  /* 0x000000ffff00728c */ /* 0x000fd2000bf05300 */
[----:B------:R-:W-:Y:S05]  /*2a20*/  BRA.U !UP0, `(.L_x_63) ;  /* 0x0000001108e07547 */ /* 0x000fea000b800000 */
[----:B------:R-:W0:Y:S01]  /*2a30*/  LDCU.128 UR12, c[0x0][0x380] ;  /* 0x00007000ff0c77ac */ /* 0x000e220008000c00 */
[----:B------:R-:W-:Y:S01]  /*2a40*/  ISETP.NE.U32.AND P0, PT, R3, UR4, PT ;  /* 0x0000000403007c0c */ /* 0x000fe2000bf05070 */
[----:B------:R-:W-:Y:S01]  /*2a50*/  BSSY.RECONVERGENT B1, `(.L_x_64) ;  /* 0x00000a0000017945 */ /* 0x000fe20003800200 */
[----:B------:R-:W1:Y:S02]  /*2a60*/  LDCU.128 UR16, c[0x0][0x390] ;  /* 0x00007200ff1077ac */ /* 0x000e640008000c00 */
[----:B------:R-:W-:Y:S01]  /*2a70*/  ISETP.NE.AND.EX P0, PT, R0, UR5, PT, P0 ;  /* 0x0000000500007c0c */ /* 0x000fe2000bf05300 */
[----:B------:R-:W-:Y:S02]  /*2a80*/  USHF.L.U32 UR6, UR4, 0x3, URZ ;  /* 0x0000000304067899 */ /* 0x000fe400080006ff */
[----:B------:R-:W-:Y:S02]  /*2a90*/  USHF.L.U64.HI UR7, UR4, 0x3, UR5 ;  /* 0x0000000304077899 */ /* 0x000fe40008010205 */
[----:B0-----:R-:W-:-:S02]  /*2aa0*/  UIADD3 UR8, UP0, UPT, UR6, UR14, URZ ;  /* 0x0000000e06087290 */ /* 0x001fc4000ff1e0ff */
[----:B------:R-:W-:Y:S02]  /*2ab0*/  UIADD3 UR12, UP2, UPT, UR6, UR12, URZ ;  /* 0x0000000c060c7290 */ /* 0x000fe4000ff5e0ff */
[----:B-1----:R-:W-:Y:S02]  /*2ac0*/  UIADD3 UR10, UP1, UPT, UR6, UR16, URZ ;  /* 0x00000010060a7290 */ /* 0x002fe4000ff3e0ff */
[----:B------:R-:W-:Y:S01]  /*2ad0*/  UIADD3.X UR9, UPT, UPT, UR7, UR15, URZ, UP0, !UPT ;  /* 0x0000000f07097290 */ /* 0x000fe200087fe4ff */
[----:B------:R-:W-:Y:S01]  /*2ae0*/  MOV R28, UR8 ;  /* 0x00000008001c7c02 */ /* 0x000fe20008000f00 */
[----:B------:R-:W-:Y:S01]  /*2af0*/  UIADD3 UR11, UP0, UPT, UR6, UR18, URZ ;  /* 0x00000012060b7290 */ /* 0x000fe2000ff1e0ff */
[----:B------:R-:W-:Y:S01]  /*2b00*/  IMAD.U32 R34, RZ, RZ, UR12 ;  /* 0x0000000cff227e24 */ /* 0x000fe2000f8e00ff */
[----:B------:R-:W-:Y:S01]  /*2b10*/  UIADD3.X UR13, UPT, UPT, UR7, UR13, URZ, UP2, !UPT ;  /* 0x0000000d070d7290 */ /* 0x000fe200097fe4ff */
[----:B------:R-:W-:Y:S01]  /*2b20*/  IMAD.U32 R30, RZ, RZ, UR10 ;  /* 0x0000000aff1e7e24 */ /* 0x000fe2000f8e00ff */
[----:B------:R-:W-:Y:S01]  /*2b30*/  UIADD3.X UR6, UPT, UPT, UR7, UR17, URZ, UP1, !UPT ;  /* 0x0000001107067290 */ /* 0x000fe20008ffe4ff */
[----:B------:R-:W-:Y:S01]  /*2b40*/  MOV R29, UR9 ;  /* 0x00000009001d7c02 */ /* 0x000fe20008000f00 */
[----:B------:R-:W-:Y:S01]  /*2b50*/  UIADD3.X UR7, UPT, UPT, UR7, UR19, URZ, UP0, !UPT ;  /* 0x0000001307077290 */ /* 0x000fe200087fe4ff */
[----:B------:R-:W-:-:S02]  /*2b60*/  IMAD.U32 R32, RZ, RZ, UR11 ;  /* 0x0000000bff207e24 */ /* 0x000fc4000f8e00ff */
[----:B------:R-:W-:Y:S02]  /*2b70*/  IMAD.U32 R35, RZ, RZ, UR13 ;  /* 0x0000000dff237e24 */ /* 0x000fe4000f8e00ff */
[----:B------:R-:W-:Y:S02]  /*2b80*/  IMAD.U32 R31, RZ, RZ, UR6 ;  /* 0x00000006ff1f7e24 */ /* 0x000fe4000f8e00ff */
[----:B------:R-:W-:Y:S01]  /*2b90*/  IMAD.U32 R33, RZ, RZ, UR7 ;  /* 0x00000007ff217e24 */ /* 0x000fe2000f8e00ff */
[----:B------:R-:W-:Y:S06]  /*2ba0*/  @!P0 BRA `(.L_x_65) ;  /* 0x0000000800288947 */ /* 0x000fec0003800000 */
[----:B------:R-:W2:Y:S04]  /*2bb0*/  LDG.E.64 R36, desc[UR20][R30.64] ;  /* 0x000000141e247981 */ /* 0x000ea8000c1e1b00 */
[----:B------:R-:W2:Y:S04]  /*2bc0*/  LDG.E.64 R6, desc[UR20][R20.64] ;  /* 0x0000001414067981 */ /* 0x000ea8000c1e1b00 */
[----:B------:R-:W3:Y:S04]  /*2bd0*/  LDG.E.64 R38, desc[UR20][R28.64] ;  /* 0x000000141c267981 */ /* 0x000ee8000c1e1b00 */
[----:B------:R-:W3:Y:S04]  /*2be0*/  LDG.E.64 R4, desc[UR20][R18.64] ;  /* 0x0000001412047981 */ /* 0x000ee8000c1e1b00 */
        /* <DEDUP_REMOVED lines=12> */
[----:B------:R-:W-:-:S04]  /*2cb0*/  IADD3 R4, PT, PT, R43, -0x3500000, RZ ;  /* 0xfcb000002b047810 */ /* 0x000fc80007ffe0ff */
[----:B------:R-:W-:Y:S02]  /*2cc0*/  ISETP.GE.U32.AND P0, PT, R4, 0x7ca00000, PT ;  /* 0x7ca000000400780c */ /* 0x000fe40003f06070 */
[----:B0-----:R-:W-:-:S08]  /*2cd0*/  DMUL R6, R4, R4 ;  /* 0x0000000404067228 */ /* 0x001fd00000000000 */
[----:B------:R-:W-:-:S08]  /*2ce0*/  DFMA R6, R42, -R6, 1 ;  /* 0x3ff000002a06742b */ /* 0x000fd00000000806 */
[----:B------:R-:W-:Y:S02]  /*2cf0*/  DFMA R8, R6, R8, 0.5 ;  /* 0x3fe000000608742b */ /* 0x000fe40000000008 */
[----:B------:R-:W-:-:S08]  /*2d00*/  DMUL R6, R4, R6 ;  /* 0x0000000604067228 */ /* 0x000fd00000000000 */
[----:B------:R-:W-:-:S08]  /*2d10*/  DFMA R10, R8, R6, R4 ;  /* 0x00000006080a722b */ /* 0x000fd00000000004 */
        /* <DEDUP_REMOVED lines=16> */
.L_x_67:
[----:B------:R-:W-:Y:S05]  /*2e20*/  BSYNC.RECONVERGENT B2 ;  /* 0x0000000000027941 */ /* 0x000fea0003800200 */
.L_x_66:
[----:B------:R-:W2:Y:S04]  /*2e30*/  LDG.E.64 R4, desc[UR20][R24.64] ;  /* 0x0000001418047981 */ /* 0x000ea8000c1e1b00 */
[----:B------:R-:W3:Y:S01]  /*2e40*/  LDG.E.64 R6, desc[UR20][R34.64] ;  /* 0x0000001422067981 */ /* 0x000ee2000c1e1b00 */
[----:B------:R-:W0:Y:S01]  /*2e50*/  MUFU.RCP64H R9, R43 ;  /* 0x0000002b00097308 */ /* 0x000e220000001800 */
[----:B------:R-:W-:Y:S01]  /*2e60*/  IMAD.MOV.U32 R8, RZ, RZ, 0x1 ;  /* 0x00000001ff087424 */ /* 0x000fe200078e00ff */
[----:B------:R-:W2:Y:S01]  /*2e70*/  LDCU.64 UR6, c[0x0][0x3c0] ;  /* 0x00007800ff0677ac */ /* 0x000ea20008000a00 */
[----:B------:R-:W-:Y:S04]  /*2e80*/  BSSY.RECONVERGENT B2, `(.L_x_68) ;  /* 0x0000015000027945 */ /* 0x000fe80003800200 */
        /* <DEDUP_REMOVED lines=20> */
.L_x_69:
[----:B------:R-:W-:Y:S05]  /*2fd0*/  BSYNC.RECONVERGENT B2 ;  /* 0x0000000000027941 */ /* 0x000fea0003800200 */
.L_x_68:
        /* <DEDUP_REMOVED lines=21> */
.L_x_71:
[----:B------:R-:W-:Y:S05]  /*3130*/  BSYNC.RECONVERGENT B2 ;  /* 0x0000000000027941 */ /* 0x000fea0003800200 */
.L_x_70:
        /* <DEDUP_REMOVED lines=24> */
.L_x_73:
[----:B------:R-:W-:Y:S05]  /*32c0*/  BSYNC.RECONVERGENT B2 ;  /* 0x0000000000027941 */ /* 0x000fea0003800200 */
.L_x_72:
        /* <DEDUP_REMOVED lines=22> */
.L_x_75:
[----:B------:R-:W-:Y:S05]  /*3430*/  BSYNC.RECONVERGENT B2 ;  /* 0x0000000000027941 */ /* 0x000fea0003800200 */
.L_x_74:
[----:B------:R-:W-:-:S11]  /*3440*/  DFMA R14, R4, R12, R14 ;  /* 0x0000000c040e722b */ /* 0x000fd6000000000e */
.L_x_65:
[----:B------:R-:W-:Y:S05]  /*3450*/  BSYNC.RECONVERGENT B1 ;  /* 0x0000000000017941 */ /* 0x000fea0003800200 */
.L_x_64:
[----:B------:R-:W-:Y:S01]  /*3460*/  UIADD3 UR6, UP0, UPT, UR4, 0x1, URZ ;  /* 0x0000000104067890 */ /* 0x000fe2000ff1e0ff */
[----:B------:R-:W-:Y:S03]  /*3470*/  BSSY.RECONVERGENT B1, `(.L_x_76) ;  /* 0x0000091000017945 */ /* 0x000fe60003800200 */
[----:B------:R-:W-:Y:S02]  /*3480*/  UIADD3.X UR7, UPT, UPT, URZ, UR5, URZ, UP0, !UPT ;  /* 0x00000005ff077290 */ /* 0x000fe400087fe4ff */
[----:B------:R-:W-:-:S04]  /*3490*/  ISETP.NE.U32.AND P0, PT, R3, UR6, PT ;  /* 0x0000000603007c0c */ /* 0x000fc8000bf05070 */
[----:B------:R-:W-:-:S13]  /*34a0*/  ISETP.NE.AND.EX P0, PT, R0, UR7, PT, P0 ;  /* 0x0000000700007c0c */ /* 0x000fda000bf05300 */
[----:B------:R-:W-:Y:S05]  /*34b0*/  @!P0 BRA `(.L_x_77) ;  /* 0x0000000800308947 */ /* 0x000fea0003800000 */
        /* <DEDUP_REMOVED lines=12> */
[----:B------:R-:W-:Y:S01]  /*3580*/  MOV R8, 0x0 ;  /* 0x0000000000087802 */ /* 0x000fe20000000f00 */
[----:B------:R-:W-:-:S06]  /*3590*/  IMAD.MOV.U32 R9, RZ, RZ, 0x3fd80000 ;  /* 0x3fd80000ff097424 */ /* 0x000fcc00078e00ff */
        /* <DEDUP_REMOVED lines=25> */
.L_x_79:
[----:B------:R-:W-:Y:S05]  /*3730*/  BSYNC.RECONVERGENT B2 ;  /* 0x0000000000027941 */ /* 0x000fea0003800200 */
.L_x_78:
[----:B------:R-:W2:Y:S04]  /*3740*/  LDG.E.64 R4, desc[UR20][R24.64] ;  /* 0x0000001418047981 */ /* 0x000ea8000c1e1b00 */
[----:B------:R-:W3:Y:S01]  /*3750*/  LDG.E.64 R34, desc[UR20][R34.64+0x8] ;  /* 0x0000081422227981 */ /* 0x000ee2000c1e1b00 */
[----:B------:R-:W0:Y:S01]  /*3760*/  MUFU.RCP64H R7, R31 ;  /* 0x0000001f00077308 */ /* 0x000e220000001800 */
[----:B------:R-:W-:Y:S01]  /*3770*/  MOV R6, 0x1 ;  /* 0x0000000100067802 */ /* 0x000fe20000000f00 */
        /* <DEDUP_REMOVED lines=24> */
.L_x_81:
[----:B------:R-:W-:Y:S05]  /*3900*/  BSYNC.RECONVERGENT B2 ;  /* 0x0000000000027941 */ /* 0x000fea0003800200 */
.L_x_80:
        /* <DEDUP_REMOVED lines=21> */
.L_x_83:
[----:B------:R-:W-:Y:S05]  /*3a60*/  BSYNC.RECONVERGENT B2 ;  /* 0x0000000000027941 */ /* 0x000fea0003800200 */
.L_x_82:
        /* <DEDUP_REMOVED lines=24> */
.L_x_85:
[----:B------:R-:W-:Y:S05]  /*3bf0*/  BSYNC.RECONVERGENT B2 ;  /* 0x0000000000027941 */ /* 0x000fea0003800200 */
.L_x_84:
        /* <DEDUP_REMOVED lines=22> */
.L_x_87:
[----:B------:R-:W-:Y:S05]  /*3d60*/  BSYNC.RECONVERGENT B2 ;  /* 0x0000000000027941 */ /* 0x000fea0003800200 */
.L_x_86:
[----:B------:R-:W-:-:S11]  /*3d70*/  DFMA R14, R4, R28, R14 ;  /* 0x0000001c040e722b */ /* 0x000fd6000000000e */
.L_x_77:
[----:B------:R-:W-:Y:S05]  /*3d80*/  BSYNC.RECONVERGENT B1 ;  /* 0x0000000000017941 */ /* 0x000fea0003800200 */
.L_x_76:
[----:B------:R-:W-:-:S04]  /*3d90*/  UIADD3 UR4, UP0, UPT, UR4, 0x2, URZ ;  /* 0x0000000204047890 */ /* 0x000fc8000ff1e0ff */
[----:B------:R-:W-:-:S12]  /*3da0*/  UIADD3.X UR5, UPT, UPT, URZ, UR5, URZ, UP0, !UPT ;  /* 0x00000005ff057290 */ /* 0x000fd800087fe4ff */
.L_x_63:
[----:B------:R-:W0:Y:S01]  /*3db0*/  LDCU UR6, c[0x0][0x3b8] ;  /* 0x00007700ff0677ac */ /* 0x000e220008000800 */
[----:B------:R-:W-:Y:S01]  /*3dc0*/  ISETP.NE.U32.AND P0, PT, R3, UR4, PT ;  /* 0x0000000403007c0c */ /* 0x000fe2000bf05070 */
[----:B------:R-:W-:Y:S03]  /*3dd0*/  BSSY.RECONVERGENT B1, `(.L_x_62) ;  /* 0x00000a1000017945 */ /* 0x000fe60003800200 */
[----:B------:R-:W-:Y:S01]  /*3de0*/  ISETP.NE.AND.EX P0, PT, R0, UR5, PT, P0 ;  /* 0x0000000500007c0c */ /* 0x000fe2000bf05300 */
[----:B0-----:R-:W-:-:S04]  /*3df0*/  ULOP3.LUT UR6, UR6, 0x1, URZ, 0xc0, !UPT ;  /* 0x0000000106067892 */ /* 0x001fc8000f8ec0ff */
[----:B------:R-:W-:-:S04]  /*3e00*/  UISETP.NE.U32.AND UP0, UPT, UR6, 0x1, UPT ;  /* 0x000000010600788c */ /* 0x000fc8000bf05070 */
[----:B------:R-:W-:-:S06]  /*3e10*/  UISETP.NE.U32.AND.EX UP0, UPT, URZ, URZ, UPT, UP0 ;  /* 0x000000ffff00728c */ /* 0x000fcc000bf05100 */
[----:B------:R-:W-:-:S13]  /*3e20*/  PLOP3.LUT P0, PT, P0, PT, UP0, 0xae, 0xea ;  /* 0x0000000000ea781c */ /* 0x000fda000070f50e */
[----:B------:R-:W-:Y:S05]  /*3e30*/  @P0 BRA `(.L_x_88) ;  /* 0x0000000800680947 */ /* 0x000fea0003800000 */
[----:B------:R-:W0:Y:S01]  /*3e40*/  LDCU.128 UR8, c[0x0][0x390] ;  /* 0x00007200ff0877ac */ /* 0x000e220008000c00 */
[----:B------:R-:W-:Y:S01]  /*3e50*/  MOV R32, UR4 ;  /* 0x0000000400207c02 */ /* 0x000fe20008000f00 */
[----:B------:R-:W-:Y:S01]  /*3e60*/  IMAD.U32 R33, RZ, RZ, UR4 ;  /* 0x00000004ff217e24 */ /* 0x000fe2000f8e00ff */
[----:B------:R-:W2:Y:S01]  /*3e70*/  LDG.E.64 R20, desc[UR20][R20.64] ;  /* 0x0000001414147981 */ /* 0x000ea2000c1e1b00 */
[----:B------:R-:W1:Y:S01]  /*3e80*/  LDCU.64 UR6, c[0x0][0x388] ;  /* 0x00007100ff0677ac */ /* 0x000e620008000a00 */
[----:B------:R-:W-:Y:S02]  /*3e90*/  IMAD.U32 R2, RZ, RZ, UR5 ;  /* 0x00000005ff027e24 */ /* 0x000fe4000f8e00ff */
[----:B------:R-:W-:Y:S01]  /*3ea0*/  IMAD.SHL.U32 R32, R32, 0x8, RZ ;  /* 0x0000000820207824 */ /* 0x000fe200078e00ff */
[----:B------:R-:W3:Y:S02]  /*3eb0*/  LDG.E.64 R18, desc[UR20][R18.64] ;  /* 0x0000001412127981 */ /* 0x000ee4000c1e1b00 */
[----:B------:R-:W-:-:S02]  /*3ec0*/  SHF.L.U64.HI R33, R33, 0x3, R2 ;  /* 0x0000000321217819 */ /* 0x000fc40000010202 */
[----:B------:R-:W4:Y:S01]  /*3ed0*/  LDG.E.64 R22, desc[UR20][R22.64] ;  /* 0x0000001416167981 */ /* 0x000f22000c1e1b00 */
[----:B0-----:R-:W-:-:S04]  /*3ee0*/  IADD3 R10, P0, PT, R32, UR8, RZ ;  /* 0x00000008200a7c10 */ /* 0x001fc8000ff1e0ff */
[----:B------:R-:W-:Y:S02]  /*3ef0*/  IADD3.X R11, PT, PT, R33, UR9, RZ, P0, !PT ;  /* 0x00000009210b7c10 */ /* 0x000fe400087fe4ff */
[----:B-1----:R-:W-:-:S03]  /*3f00*/  IADD3 R8, P0, PT, R32, UR6, RZ ;  /* 0x0000000620087c10 */ /* 0x002fc6000ff1e0ff */
[----:B------:R-:W2:Y:S01]  /*3f10*/  LDG.E.64 R28, desc[UR20][R10.64] ;  /* 0x000000140a1c7981 */ /* 0x000ea2000c1e1b00 */
[----:B------:R-:W-:Y:S02]  /*3f20*/  IADD3.X R9, PT, PT, R33, UR7, RZ, P0, !PT ;  /* 0x0000000721097c10 */ /* 0x000fe400087fe4ff */
[----:B------:R-:W-:-:S03]  /*3f30*/  IADD3 R12, P0, PT, R32, UR10, RZ ;  /* 0x0000000a200c7c10 */ /* 0x000fc6000ff1e0ff */
[----:B------:R0:W3:Y:S01]  /*3f40*/  LDG.E.64 R30, desc[UR20][R8.64] ;  /* 0x00000014081e7981 */ /* 0x0000e2000c1e1b00 */
[----:B------:R-:W-:-:S05]  /*3f50*/  IADD3.X R13, PT, PT, R33, UR11, RZ, P0, !PT ;  /* 0x0000000b210d7c10 */ /* 0x000fca00087fe4ff */
[----:B------:R-:W4:Y:S01]  /*3f60*/  LDG.E.64 R4, desc[UR20][R12.64] ;  /* 0x000000140c047981 */ /* 0x000f22000c1e1b00 */
[----:B0-----:R-:W-:Y:S02]  /*3f70*/  IMAD.MOV.U32 R8, RZ, RZ, 0x0 ;  /* 0x00000000ff087424 */ /* 0x001fe400078e00ff */
[----:B------:R-:W-:Y:S01]  /*3f80*/  IMAD.MOV.U32 R9, RZ, RZ, 0x3fd80000 ;  /* 0x3fd80000ff097424 */ /* 0x000fe200078e00ff */
        /* <DEDUP_REMOVED lines=8> */
[----:B------:R-:W-:-:S06]  /*4010*/  IADD3 R4, PT, PT, R35, -0x3500000, RZ ;  /* 0xfcb0000023047810 */ /* 0x000fcc0007ffe0ff */
        /* <DEDUP_REMOVED lines=22> */
.L_x_90:
[----:B------:R-:W-:Y:S05]  /*4180*/  BSYNC.RECONVERGENT B2 ;  /* 0x0000000000027941 */ /* 0x000fea0003800200 */
.L_x_89:
[----:B------:R-:W0:Y:S01]  /*4190*/  LDCU.64 UR6, c[0x0][0x380] ;  /* 0x00007000ff0677ac */ /* 0x000e220008000a00 */
[----:B------:R-:W2:Y:S01]  /*41a0*/  LDG.E.64 R24, desc[UR20][R24.64] ;  /* 0x0000001418187981 */ /* 0x000ea2000c1e1b00 */
[----:B0-----:R-:W-:-:S04]  /*41b0*/  IADD3 R6, P0, PT, R32, UR6, RZ ;  /* 0x0000000620067c10 */ /* 0x001fc8000ff1e0ff */
[----:B------:R-:W-:Y:S01]  /*41c0*/  IADD3.X R7, PT, PT, R33, UR7, RZ, P0, !PT ;  /* 0x0000000721077c10 */ /* 0x000fe200087fe4ff */
[----:B------:R-:W0:Y:S01]  /*41d0*/  MUFU.RCP64H R5, R35 ;  /* 0x0000002300057308 */ /* 0x000e220000001800 */
[----:B------:R-:W-:Y:S01]  /*41e0*/  IMAD.MOV.U32 R4, RZ, RZ, 0x1 ;  /* 0x00000001ff047424 */ /* 0x000fe200078e00ff */
[----:B------:R-:W2:Y:S03]  /*41f0*/  LDCU.64 UR6, c[0x0][0x3c0] ;  /* 0x00007800ff0677ac */ /* 0x000ea60008000a00 */
[----:B------:R-:W3:Y:S02]  /*4200*/  LDG.E.64 R6, desc[UR20][R6.64] ;  /* 0x0000001406067981 */ /* 0x000ee4000c1e1b00 */
[----:B0-----:R-:W-:-:S08]  /*4210*/  DFMA R8, -R34, R4, 1 ;  /* 0x3ff000002208742b */ /* 0x001fd00000000104 */
[----:B------:R-:W-:-:S08]  /*4220*/  DFMA R8, R8, R8, R8 ;  /* 0x000000080808722b */ /* 0x000fd00000000008 */
[----:B------:R-:W-:-:S08]  /*4230*/  DFMA R8, R4, R8, R4 ;  /* 0x000000080408722b */ /* 0x000fd00000000004 */
[----:B------:R-:W-:-:S08]  /*4240*/  DFMA R10, -R34, R8, 1 ;  /* 0x3ff00000220a742b */ /* 0x000fd00000000108 */
[----:B------:R-:W-:Y:S01]  /*4250*/  DFMA R10, R8, R10, R8 ;  /* 0x0000000a080a722b */ /* 0x000fe20000000008 */
[----:B------:R-:W-:Y:S01]  /*4260*/  BSSY.RECONVERGENT B2, `(.L_x_91) ;  /* 0x0000010000027945 */ /* 0x000fe20003800200 */
[----:B--2---:R-:W-:-:S08]  /*4270*/  DMUL R4, R24, UR6 ;  /* 0x0000000618047c28 */ /* 0x004fd00008000000 */
[----:B---3--:R-:W-:-:S08]  /*4280*/  DMUL R6, R4, R6 ;  /* 0x0000000604067228 */ /* 0x008fd00000000000 */
[----:B------:R-:W-:-:S08]  /*4290*/  DMUL R18, R6, R10 ;  /* 0x0000000a06127228 */ /* 0x000fd00000000000 */
[----:B------:R-:W-:-:S08]  /*42a0*/  DFMA R4, -R34, R18, R6 ;  /* 0x000000122204722b */ /* 0x000fd00000000106 */
[----:B------:R-:W-:Y:S01]  /*42b0*/  DFMA R18, R10, R4, R18 ;  /* 0x000000040a12722b */ /* 0x000fe20000000012 */
[----:B------:R-:W-:-:S09]  /*42c0*/  FSETP.GEU.AND P1, PT, |R7|, 6.5827683646048100446e-37, PT ;  /* 0x036000000700780b */ /* 0x000fd20003f2e200 */
        /* <DEDUP_REMOVED lines=9> */
.L_x_92:
[----:B------:R-:W-:Y:S05]  /*4360*/  BSYNC.RECONVERGENT B2 ;  /* 0x0000000000027941 */ /* 0x000fea0003800200 */
.L_x_91:
        /* <DEDUP_REMOVED lines=21> */
.L_x_94:
[----:B------:R-:W-:Y:S05]  /*44c0*/  BSYNC.RECONVERGENT B2 ;  /* 0x0000000000027941 */ /* 0x000fea0003800200 */
.L_x_93:
        /* <DEDUP_REMOVED lines=24> */
.L_x_96:
[----:B------:R-:W-:Y:S05]  /*4650*/  BSYNC.RECONVERGENT B2 ;  /* 0x0000000000027941 */ /* 0x000fea0003800200 */
.L_x_95:
        /* <DEDUP_REMOVED lines=22> */
.L_x_98:
[----:B------:R-:W-:Y:S05]  /*47c0*/  BSYNC.RECONVERGENT B2 ;  /* 0x0000000000027941 */ /* 0x000fea0003800200 */
.L_x_97:
[----:B------:R-:W-:-:S11]  /*47d0*/  DFMA R14, R4, R18, R14 ;  /* 0x00000012040e722b */ /* 0x000fd6000000000e */
.L_x_88:
[----:B------:R-:W-:Y:S05]  /*47e0*/  BSYNC.RECONVERGENT B1 ;  /* 0x0000000000017941 */ /* 0x000fea0003800200 */
.L_x_62:
[----:B------:R-:W0:Y:S01]  /*47f0*/  LDCU.128 UR8, c[0x0][0x3a0] ;  /* 0x00007400ff0877ac */ /* 0x000e220008000c00 */
[C---:B------:R-:W-:Y:S02]  /*4800*/  SHF.L.U32 R6, R3.reuse, 0x3, RZ ;  /* 0x0000000303067819 */ /* 0x040fe400000006ff */
[----:B------:R-:W-:Y:S01]  /*4810*/  SHF.L.U64.HI R0, R3, 0x3, R0 ;  /* 0x0000000303007819 */ /* 0x000fe20000010200 */
[----:B------:R-:W1:Y:S01]  /*4820*/  LDCU.64 UR6, c[0x0][0x3b0] ;  /* 0x00007600ff0677ac */ /* 0x000e620008000a00 */
[C---:B0-----:R-:W-:Y:S02]  /*4830*/  IADD3 R2, P0, PT, R6.reuse, UR8, RZ ;  /* 0x0000000806027c10 */ /* 0x041fe4000ff1e0ff */
[C---:B------:R-:W-:Y:S02]  /*4840*/  IADD3 R4, P1, PT, R6.reuse, UR10, RZ ;  /* 0x0000000a06047c10 */ /* 0x040fe4000ff3e0ff */
[----:B-1----:R-:W-:Y:S02]  /*4850*/  IADD3 R6, P2, PT, R6, UR6, RZ ;  /* 0x0000000606067c10 */ /* 0x002fe4000ff5e0ff */
[----:B------:R-:W-:-:S02]  /*4860*/  IADD3.X R3, PT, PT, R0, UR9, RZ, P0, !PT ;  /* 0x0000000900037c10 */ /* 0x000fc400087fe4ff */
[C---:B------:R-:W-:Y:S02]  /*4870*/  IADD3.X R5, PT, PT, R0.reuse, UR11, RZ, P1, !PT ;  /* 0x0000000b00057c10 */ /* 0x040fe40008ffe4ff */
[----:B------:R-:W-:Y:S01]  /*4880*/  IADD3.X R7, PT, PT, R0, UR7, RZ, P2, !PT ;  /* 0x0000000700077c10 */ /* 0x000fe200097fe4ff */
[----:B------:R-:W-:Y:S04]  /*4890*/  STG.E.64 desc[UR20][R2.64], R26 ;  /* 0x0000001a02007986 */ /* 0x000fe8000c101b14 */
[----:B------:R-:W-:Y:S04]  /*48a0*/  STG.E.64 desc[UR20][R4.64], R16 ;  /* 0x0000001004007986 */ /* 0x000fe8000c101b14 */
[----:B------:R-:W-:Y:S01]  /*48b0*/  STG.E.64 desc[UR20][R6.64], R14 ;  /* 0x0000000e06007986 */ /* 0x000fe2000c101b14 */
[----:B------:R-:W-:Y:S05]  /*48c0*/  EXIT ;  /* 0x000000000000794d */ /* 0x000fea0003800000 */
        .weak           $__internal_1_$__cuda_sm20_div_rn_f64_full
        .type           $__internal_1_$__cuda_sm20_div_rn_f64_full,@function
        .size           $__internal_1_$__cuda_sm20_div_rn_f64_full,($__internal_2_$__cuda_sm20_dsqrt_rn_f64_mediumpath_v1 - $__internal_1_$__cuda_sm20_div_rn_f64_full)
$__internal_1_$__cuda_sm20_div_rn_f64_full:
[C---:B------:R-:W-:Y:S01]  /*48d0*/  FSETP.GEU.AND P0, PT, |R5|.reuse, 1.469367938527859385e-39, PT ;  /* 0x001000000500780b */ /* 0x040fe20003f0e200 */
[----:B------:R-:W-:Y:S01]  /*48e0*/  IMAD.MOV.U32 R10, RZ, RZ, R4 ;  /* 0x000000ffff0a7224 */ /* 0x000fe200078e0004 */
[----:B------:R-:W-:Y:S01]  /*48f0*/  LOP3.LUT R8, R5, 0x800fffff, RZ, 0xc0, !PT ;  /* 0x800fffff05087812 */ /* 0x000fe200078ec0ff */
[----:B------:R-:W-:Y:S01]  /*4900*/  IMAD.MOV.U32 R11, RZ, RZ, R5 ;  /* 0x000000ffff0b7224 */ /* 0x000fe200078e0005 */
[----:B------:R-:W-:Y:S01]  /*4910*/  MOV R42, R4 ;  /* 0x00000004002a7202 */ /* 0x000fe20000000f00 */
[----:B------:R-:W-:Y:S01]  /*4920*/  IMAD.MOV.U32 R47, RZ, RZ, R7 ;  /* 0x000000ffff2f7224 */ /* 0x000fe200078e0007 */
[----:B------:R-:W-:Y:S01]  /*4930*/  LOP3.LUT R43, R8, 0x3ff00000, RZ, 0xfc, !PT ;  /* 0x3ff00000082b7812 */ /* 0x000fe200078efcff */
[----:B------:R-:W-:Y:S01]  /*4940*/  IMAD.MOV.U32 R46, RZ, RZ, R6 ;  /* 0x000000ffff2e7224 */ /* 0x000fe200078e0006 */
[----:B------:R-:W-:Y:S01]  /*4950*/  MOV R44, 0x1 ;  /* 0x00000001002c7802 */ /* 0x000fe20000000f00 */
[----:B------:R-:W-:Y:S01]  /*4960*/  BSSY.RECONVERGENT B0, `(.L_x_99) ;  /* 0x0000057000007945 */ /* 0x000fe20003800200 */
[----:B------:R-:W-:-:S02]  /*4970*/  FSETP.GEU.AND P2, PT, |R47|, 1.469367938527859385e-39, PT ;  /* 0x001000002f00780b */ /* 0x000fc40003f4e200 */
[----:B------:R-:W-:Y:S01]  /*4980*/  LOP3.LUT R4, R47, 0x7ff00000, RZ, 0xc0, !PT ;  /* 0x7ff000002f047812 */ /* 0x000fe200078ec0ff */
[----:B------:R-:W-:Y:S01]  /*4990*/  @!P0 DMUL R42, R10, 8.98846567431157953865e+307 ;  /* 0x7fe000000a2a8828 */ /* 0x000fe20000000000 */
[----:B------:R-:W-:Y:S01]  /*49a0*/  LOP3.LUT R7, R5, 0x7ff00000, RZ, 0xc0, !PT ;  /* 0x7ff0000005077812 */ /* 0x000fe200078ec0ff */
[----:B------:R-:W-:-:S03]  /*49b0*/  IMAD.MOV.U32 R5, RZ, RZ, 0x1ca00000 ;  /* 0x1ca00000ff057424 */ /* 0x000fc600078e00ff */
[C---:B------:R-:W-:Y:S01]  /*49c0*/  ISETP.GE.U32.AND P1, PT, R4.reuse, R7, PT ;  /* 0x000000070400720c */ /* 0x040fe20003f26070 */
[----:B------:R-:W0:Y:S03]  /*49d0*/  MUFU.RCP64H R45, R43 ;  /* 0x0000002b002d7308 */ /* 0x000e260000001800 */
[----:B------:R-:W-:Y:S02]  /*49e0*/  SEL R8, R5, 0x63400000, !P1 ;  /* 0x6340000005087807 */ /* 0x000fe40004800000 */
[----:B------:R-:W-:Y:S02]  /*49f0*/  @!P2 LOP3.LUT R9, R11, 0x7ff00000, RZ, 0xc0, !PT ;  /* 0x7ff000000b09a812 */ /* 0x000fe400078ec0ff */
[----:B------:R-:W-:Y:S02]  /*4a00*/  @!P0 LOP3.LUT R7, R43, 0x7ff00000, RZ, 0xc0, !PT ;  /* 0x7ff000002b078812 */ /* 0x000fe400078ec0ff */
[----:B------:R-:W-:-:S04]  /*4a10*/  @!P2 ISETP.GE.U32.AND P3, PT, R4, R9, PT ;  /* 0x000000090400a20c */ /* 0x000fc80003f66070 */
[----:B------:R-:W-:Y:S01]  /*4a20*/  @!P2 SEL R6, R5, 0x63400000, !P3 ;  /* 0x634000000506a807 */ /* 0x000fe20005800000 */
[----:B0-----:R-:W-:-:S03]  /*4a30*/  DFMA R48, R44, -R42, 1 ;  /* 0x3ff000002c30742b */ /* 0x001fc6000000082a */
[----:B------:R-:W-:-:S04]  /*4a40*/  @!P2 LOP3.LUT R6, R6, 0x80000000, R47, 0xf8, !PT ;  /* 0x800000000606a812 */ /* 0x000fc800078ef82f */
[----:B------:R-:W-:Y:S01]  /*4a50*/  @!P2 LOP3.LUT R9, R6, 0x100000, RZ, 0xfc, !PT ;  /* 0x001000000609a812 */ /* 0x000fe200078efcff */
[----:B------:R-:W-:Y:S01]  /*4a60*/  IMAD.MOV.U32 R6, RZ, RZ, R4 ;  /* 0x000000ffff067224 */ /* 0x000fe200078e0004 */
[----:B------:R-:W-:-:S08]  /*4a70*/  DFMA R48, R48, R48, R48 ;  /* 0x000000303030722b */ /* 0x000fd00000000030 */
[----:B------:R-:W-:Y:S01]  /*4a80*/  DFMA R44, R44, R48, R44 ;  /* 0x000000302c2c722b */ /* 0x000fe2000000002c */
[----:B------:R-:W-:Y:S01]  /*4a90*/  LOP3.LUT R49, R8, 0x800fffff, R47, 0xf8, !PT ;  /* 0x800fffff08317812 */ /* 0x000fe200078ef82f */
[----:B------:R-:W-:Y:S01]  /*4aa0*/  IMAD.MOV.U32 R48, RZ, RZ, R46 ;  /* 0x000000ffff307224 */ /* 0x000fe200078e002e */
[----:B------:R-:W-:-:S05]  /*4ab0*/  @!P2 MOV R8, RZ ;  /* 0x000000ff0008a202 */ /* 0x000fca0000000f00 */
[----:B------:R-:W-:Y:S02]  /*4ac0*/  DFMA R52, R44, -R42, 1 ;  /* 0x3ff000002c34742b */ /* 0x000fe4000000082a */
[----:B------:R-:W-:-:S06]  /*4ad0*/  @!P2 DFMA R48, R48, 2, -R8 ;  /* 0x400000003030a82b */ /* 0x000fcc0000000808 */
[----:B------:R-:W-:-:S04]  /*4ae0*/  DFMA R52, R44, R52, R44 ;  /* 0x000000342c34722b */ /* 0x000fc8000000002c */
[----:B------:R-:W-:-:S04]  /*4af0*/  @!P2 LOP3.LUT R6, R49, 0x7ff00000, RZ, 0xc0, !PT ;  /* 0x7ff000003106a812 */ /* 0x000fc800078ec0ff */
[----:B------:R-:W-:-:S08]  /*4b00*/  DMUL R8, R52, R48 ;  /* 0x0000003034087228 */ /* 0x000fd00000000000 */
[----:B------:R-:W-:-:S08]  /*4b10*/  DFMA R44, R8, -R42, R48 ;  /* 0x8000002a082c722b */ /* 0x000fd00000000030 */
[----:B------:R-:W-:Y:S01]  /*4b20*/  DFMA R44, R52, R44, R8 ;  /* 0x0000002c342c722b */ /* 0x000fe20000000008 */
[----:B------:R-:W-:-:S05]  /*4b30*/  VIADD R8, R6, 0xffffffff ;  /* 0xffffffff06087836 */ /* 0x000fca0000000000 */
[----:B------:R-:W-:Y:S02]  /*4b40*/  ISETP.GT.U32.AND P0, PT, R8, 0x7feffffe, PT ;  /* 0x7feffffe0800780c */ /* 0x000fe40003f04070 */
[----:B------:R-:W-:-:S04]  /*4b50*/  IADD3 R8, PT, PT, R7, -0x1, RZ ;  /* 0xffffffff07087810 */ /* 0x000fc80007ffe0ff */
[----:B------:R-:W-:-:S13]  /*4b60*/  ISETP.GT.U32.OR P0, PT, R8, 0x7feffffe, P0 ;  /* 0x7feffffe0800780c */ /* 0x000fda0000704470 */
[----:B------:R-:W-:Y:S05]  /*4b70*/  @P0 BRA `(.L_x_100) ;  /* 0x0000000000740947 */ /* 0x000fea0003800000 */
[----:B------:R-:W-:-:S04]  /*4b80*/  LOP3.LUT R7, R11, 0x7ff00000, RZ, 0xc0, !PT ;  /* 0x7ff000000b077812 */ /* 0x000fc800078ec0ff */
[CC--:B------:R-:W-:Y:S02]  /*4b90*/  VIADDMNMX R6, R4.reuse, -R7.reuse, 0xb9600000, !PT ;  /* 0xb960000004067446 */ /* 0x0c0fe40007800907 */
[----:B------:R-:W-:Y:S02]  /*4ba0*/  ISETP.GE.U32.AND P0, PT, R4, R7, PT ;  /* 0x000000070400720c */ /* 0x000fe40003f06070 */
[----:B------:R-:W-:Y:S02]  /*4bb0*/  VIMNMX R6, PT, PT, R6, 0x46a00000, PT ;  /* 0x46a0000006067848 */ /* 0x000fe40003fe0100 */
[----:B------:R-:W-:Y:S02]  /*4bc0*/  SEL R5, R5, 0x63400000, !P0 ;  /* 0x6340000005057807 */ /* 0x000fe40004000000 */
[----:B------:R-:W-:-:S03]  /*4bd0*/  MOV R4, RZ ;  /* 0x000000ff00047202 */ /* 0x000fc60000000f00 */
[----:B------:R-:W-:-:S04]  /*4be0*/  IMAD.IADD R6, R6, 0x1, -R5 ;  /* 0x0000000106067824 */ /* 0x000fc800078e0a05 */
[----:B------:R-:W-:-:S06]  /*4bf0*/  VIADD R5, R6, 0x7fe00000 ;  /* 0x7fe0000006057836 */ /* 0x000fcc0000000000 */
[----:B------:R-:W-:-:S10]  /*4c00*/  DMUL R8, R44, R4 ;  /* 0x000000042c087228 */ /* 0x000fd40000000000 */
[----:B------:R-:W-:-:S13]  /*4c10*/  FSETP.GTU.AND P0, PT, |R9|, 1.469367938527859385e-39, PT ;  /* 0x001000000900780b */ /* 0x000fda0003f0c200 */
[----:B------:R-:W-:Y:S05]  /*4c20*/  @P0 BRA `(.L_x_101) ;  /* 0x0000000000a80947 */ /* 0x000fea0003800000 */
[----:B------:R-:W-:-:S06]  /*4c30*/  DFMA R42, R44, -R42, R48 ;  /* 0x8000002a2c2a722b */ /* 0x000fcc0000000030 */
[----:B------:R-:W-:-:S04]  /*4c40*/  IMAD.MOV.U32 R42, RZ, RZ, RZ ;  /* 0x000000ffff2a7224 */ /* 0x000fc800078e00ff */
[C---:B------:R-:W-:Y:S02]  /*4c50*/  FSETP.NEU.AND P0, PT, R43.reuse, RZ, PT ;  /* 0x000000ff2b00720b */ /* 0x040fe40003f0d000 */
[----:B------:R-:W-:-:S04]  /*4c60*/  LOP3.LUT R4, R43, 0x80000000, R11, 0x48, !PT ;  /* 0x800000002b047812 */ /* 0x000fc800078e480b */
[----:B------:R-:W-:-:S07]  /*4c70*/  LOP3.LUT R43, R4, R5, RZ, 0xfc, !PT ;  /* 0x00000005042b7212 */ /* 0x000fce00078efcff */
[----:B------:R-:W-:Y:S05]  /*4c80*/  @!P0 BRA `(.L_x_101) ;  /* 0x0000000000908947 */ /* 0x000fea0003800000 */
[----:B------:R-:W-:Y:S01]  /*4c90*/  IMAD.MOV R11, RZ, RZ, -R6 ;  /* 0x000000ffff0b7224 */ /* 0x000fe200078e0a06 */
[----:B------:R-:W-:Y:S02]  /*4ca0*/  MOV R10, RZ ;  /* 0x000000ff000a7202 */ /* 0x000fe40000000f00 */
[----:B------:R-:W-:-:S04]  /*4cb0*/  IADD3 R6, PT, PT, -R6, -0x43300000, RZ ;  /* 0xbcd0000006067810 */ /* 0x000fc80007ffe1ff */
[----:B------:R-:W-:Y:S02]  /*4cc0*/  DFMA R10, R8, -R10, R44 ;  /* 0x8000000a080a722b */ /* 0x000fe4000000002c */
[----:B------:R-:W-:-:S08]  /*4cd0*/  DMUL.RP R44, R44, R42 ;  /* 0x0000002a2c2c7228 */ /* 0x000fd00000008000 */
[----:B------:R-:W-:Y:S02]  /*4ce0*/  FSETP.NEU.AND P0, PT, |R11|, R6, PT ;  /* 0x000000060b00720b */ /* 0x000fe40003f0d200 */
[----:B------:R-:W-:Y:S02]  /*4cf0*/  LOP3.LUT R5, R45, R4, RZ, 0x3c, !PT ;  /* 0x000000042d057212 */ /* 0x000fe400078e3cff */
[----:B------:R-:W-:Y:S02]  /*4d00*/  FSEL R4, R44, R8, !P0 ;  /* 0x000000082c047208 */ /* 0x000fe40004000000 */
[----:B------:R-:W-:-:S03]  /*4d10*/  FSEL R5, R5, R9, !P0 ;  /* 0x0000000905057208 */ /* 0x000fc60004000000 */
[----:B------:R-:W-:Y:S02]  /*4d20*/  IMAD.MOV.U32 R8, RZ, RZ, R4 ;  /* 0x000000ffff087224 */ /* 0x000fe400078e0004 */
[----:B------:R-:W-:Y:S01]  /*4d30*/  IMAD.MOV.U32 R9, RZ, RZ, R5 ;  /* 0x000000ffff097224 */ /* 0x000fe200078e0005 */
[----:B------:R-:W-:Y:S06]  /*4d40*/  BRA `(.L_x_101) ;  /* 0x0000000000607947 */ /* 0x000fec0003800000 */
.L_x_100:
[----:B------:R-:W-:-:S14]  /*4d50*/  DSETP.NAN.AND P0, PT, R46, R46, PT ;  /* 0x0000002e2e00722a */ /* 0x000fdc0003f08000 */
[----:B------:R-:W-:Y:S05]  /*4d60*/  @P0 BRA `(.L_x_102) ;  /* 0x00000000004c0947 */ /* 0x000fea0003800000 */
[----:B------:R-:W-:-:S14]  /*4d70*/  DSETP.NAN.AND P0, PT, R10, R10, PT ;  /* 0x0000000a0a00722a */ /* 0x000fdc0003f08000 */
[----:B------:R-:W-:Y:S05]  /*4d80*/  @P0 BRA `(.L_x_103) ;  /* 0x0000000000340947 */ /* 0x000fea0003800000 */
[----:B------:R-:W-:Y:S01]  /*4d90*/  ISETP.NE.AND P0, PT, R6, R7, PT ;  /* 0x000000070600720c */ /* 0x000fe20003f05270 */
[----:B------:R-:W-:Y:S01]  /*4da0*/  IMAD.MOV.U32 R9, RZ, RZ, -0x80000 ;  /* 0xfff80000ff097424 */ /* 0x000fe200078e00ff */
[----:B------:R-:W-:-:S11]  /*4db0*/  MOV R8, 0x0 ;  /* 0x0000000000087802 */ /* 0x000fd60000000f00 */
[----:B------:R-:W-:Y:S05]  /*4dc0*/  @!P0 BRA `(.L_x_101) ;  /* 0x0000000000408947 */ /* 0x000fea0003800000 */
[----:B------:R-:W-:Y:S02]  /*4dd0*/  ISETP.NE.AND P0, PT, R6, 0x7ff00000, PT ;  /* 0x7ff000000600780c */ /* 0x000fe40003f05270 */
[----:B------:R-:W-:Y:S02]  /*4de0*/  LOP3.LUT R5, R47, 0x80000000, R11, 0x48, !PT ;  /* 0x800000002f057812 */ /* 0x000fe400078e480b */
[----:B------:R-:W-:-:S13]  /*4df0*/  ISETP.EQ.OR P0, PT, R7, RZ, !P0 ;  /* 0x000000ff0700720c */ /* 0x000fda0004702670 */
[----:B------:R-:W-:Y:S01]  /*4e00*/  @P0 LOP3.LUT R4, R5, 0x7ff00000, RZ, 0xfc, !PT ;  /* 0x7ff0000005040812 */ /* 0x000fe200078efcff */
[----:B------:R-:W-:Y:S01]  /*4e10*/  @!P0 IMAD.MOV.U32 R8, RZ, RZ, RZ ;  /* 0x000000ffff088224 */ /* 0x000fe200078e00ff */
[----:B------:R-:W-:Y:S01]  /*4e20*/  @!P0 MOV R9, R5 ;  /* 0x0000000500098202 */ /* 0x000fe20000000f00 */
[----:B------:R-:W-:Y:S02]  /*4e30*/  @P0 IMAD.MOV.U32 R8, RZ, RZ, RZ ;  /* 0x000000ffff080224 */ /* 0x000fe400078e00ff */
[----:B------:R-:W-:Y:S01]  /*4e40*/  @P0 IMAD.MOV.U32 R9, RZ, RZ, R4 ;  /* 0x000000ffff090224 */ /* 0x000fe200078e0004 */
[----:B------:R-:W-:Y:S06]  /*4e50*/  BRA `(.L_x_101) ;  /* 0x00000000001c7947 */ /* 0x000fec0003800000 */
.L_x_103:
[----:B------:R-:W-:Y:S02]  /*4e60*/  LOP3.LUT R5, R11, 0x80000, RZ, 0xfc, !PT ;  /* 0x000800000b057812 */ /* 0x000fe400078efcff */
[----:B------:R-:W-:-:S03]  /*4e70*/  MOV R8, R10 ;  /* 0x0000000a00087202 */ /* 0x000fc60000000f00 */
[----:B------:R-:W-:Y:S01]  /*4e80*/  IMAD.MOV.U32 R9, RZ, RZ, R5 ;  /* 0x000000ffff097224 */ /* 0x000fe200078e0005 */
[----:B------:R-:W-:Y:S06]  /*4e90*/  BRA `(.L_x_101) ;  /* 0x00000000000c7947 */ /* 0x000fec0003800000 */
.L_x_102:
[----:B------:R-:W-:Y:S01]  /*4ea0*/  LOP3.LUT R5, R47, 0x80000, RZ, 0xfc, !PT ;  /* 0x000800002f057812 */ /* 0x000fe200078efcff */
[----:B------:R-:W-:-:S03]  /*4eb0*/  IMAD.MOV.U32 R8, RZ, RZ, R46 ;  /* 0x000000ffff087224 */ /* 0x000fc600078e002e */
[----:B------:R-:W-:-:S07]  /*4ec0*/  MOV R9, R5 ;  /* 0x0000000500097202 */ /* 0x000fce0000000f00 */
.L_x_101:
[----:B------:R-:W-:Y:S05]  /*4ed0*/  BSYNC.RECONVERGENT B0 ;  /* 0x0000000000007941 */ /* 0x000fea0003800200 */
.L_x_99:
[----:B------:R-:W-:Y:S01]  /*4ee0*/  MOV R6, R2 ;  /* 0x0000000200067202 */ /* 0x000fe20000000f00 */
[----:B------:R-:W-:Y:S02]  /*4ef0*/  IMAD.MOV.U32 R7, RZ, RZ, 0x0 ;  /* 0x00000000ff077424 */ /* 0x000fe400078e00ff */
[----:B------:R-:W-:Y:S02]  /*4f00*/  IMAD.MOV.U32 R4, RZ, RZ, R8 ;  /* 0x000000ffff047224 */ /* 0x000fe400078e0008 */
[----:B------:R-:W-:Y:S01]  /*4f10*/  IMAD.MOV.U32 R5, RZ, RZ, R9 ;  /* 0x000000ffff057224 */ /* 0x000fe200078e0009 */
[----:B------:R-:W-:Y:S06]  /*4f20*/  RET.REL.NODEC R6 `(_Z16calculate_forcesPdS_S_S_S_S_S_md) ;  /* 0xffffffb006347950 */ /* 0x000fec0003c3ffff */
        .weak           $__internal_2_$__cuda_sm20_dsqrt_rn_f64_mediumpath_v1
        .type           $__internal_2_$__cuda_sm20_dsqrt_rn_f64_mediumpath_v1,@function
        .size           $__internal_2_$__cuda_sm20_dsqrt_rn_f64_mediumpath_v1,(.L_x_111 - $__internal_2_$__cuda_sm20_dsqrt_rn_f64_mediumpath_v1)
$__internal_2_$__cuda_sm20_dsqrt_rn_f64_mediumpath_v1:
[----:B------:R-:W-:Y:S01]  /*4f30*/  ISETP.GE.U32.AND P0, PT, R2, -0x3400000, PT ;  /* 0xfcc000000200780c */ /* 0x000fe20003f06070 */
[----:B------:R-:W-:-:S12]  /*4f40*/  BSSY.RECONVERGENT B0, `(.L_x_104) ;  /* 0x0000023000007945 */ /* 0x000fd80003800200 */
[----:B------:R-:W-:Y:S05]  /*4f50*/  @!P0 BRA `(.L_x_105) ;  /* 0x0000000000208947 */ /* 0x000fea0003800000 */
[----:B------:R-:W-:-:S10]  /*4f60*/  DFMA.RM R8, R10, R6, R8 ;  /* 0x000000060a08722b */ /* 0x000fd40000004008 */
[----:B------:R-:W-:-:S05]  /*4f70*/  IADD3 R6, P0, PT, R8, 0x1, RZ ;  /* 0x0000000108067810 */ /* 0x000fca0007f1e0ff */
[----:B------:R-:W-:-:S06]  /*4f80*/  IMAD.X R7, RZ, RZ, R9, P0 ;  /* 0x000000ffff077224 */ /* 0x000fcc00000e0609 */
[----:B------:R-:W-:-:S08]  /*4f90*/  DFMA.RP R4, -R8, R6, R4 ;  /* 0x000000060804722b */ /* 0x000fd00000008104 */
[----:B------:R-:W-:-:S06]  /*4fa0*/  DSETP.GT.AND P0, PT, R4, RZ, PT ;  /* 0x000000ff0400722a */ /* 0x000fcc0003f04000 */
[----:B------:R-:W-:Y:S02]  /*4fb0*/  FSEL R6, R6, R8, P0 ;  /* 0x0000000806067208 */ /* 0x000fe40000000000 */
[----:B------:R-:W-:Y:S01]  /*4fc0*/  FSEL R7, R7, R9, P0 ;  /* 0x0000000907077208 */ /* 0x000fe20000000000 */
[----:B------:R-:W-:Y:S06]  /*4fd0*/  BRA `(.L_x_106) ;  /* 0x0000000000647947 */ /* 0x000fec0003800000 */
.L_x_105:
[----:B------:R-:W-:-:S14]  /*4fe0*/  DSETP.NE.AND P0, PT, R4, RZ, PT ;  /* 0x000000ff0400722a */ /* 0x000fdc0003f05000 */
[----:B------:R-:W-:Y:S05]  /*4ff0*/  @!P0 BRA `(.L_x_107) ;  /* 0x0000000000588947 */ /* 0x000fea0003800000 */
[----:B------:R-:W-:-:S13]  /*5000*/  ISETP.GE.AND P0, PT, R5, RZ, PT ;  /* 0x000000ff0500720c */ /* 0x000fda0003f06270 */
[----:B------:R-:W-:Y:S01]  /*5010*/  @!P0 MOV R6, 0x0 ;  /* 0x0000000000068802 */ /* 0x000fe20000000f00 */
[----:B------:R-:W-:Y:S01]  /*5020*/  @!P0 IMAD.MOV.U32 R7, RZ, RZ, -0x80000 ;  /* 0xfff80000ff078424 */ /* 0x000fe200078e00ff */
[----:B------:R-:W-:Y:S06]  /*5030*/  @!P0 BRA `(.L_x_106) ;  /* 0x00000000004c8947 */ /* 0x000fec0003800000 */
[----:B------:R-:W-:-:S13]  /*5040*/  ISETP.GT.AND P0, PT, R5, 0x7fefffff, PT ;  /* 0x7fefffff0500780c */ /* 0x000fda0003f04270 */
[----:B------:R-:W-:Y:S05]  /*5050*/  @P0 BRA `(.L_x_107) ;  /* 0x0000000000400947 */ /* 0x000fea0003800000 */
[----:B------:R-:W-:Y:S01]  /*5060*/  DMUL R10, R4, 8.11296384146066816958e+31 ;  /* 0x46900000040a7828 */ /* 0x000fe20000000000 */
[----:B------:R-:W-:Y:S01]  /*5070*/  IMAD.MOV.U32 R8, RZ, RZ, RZ ;  /* 0x000000ffff087224 */ /* 0x000fe200078e00ff */
[----:B------:R-:W-:Y:S01]  /*5080*/  MOV R4, 0x0 ;  /* 0x0000000000047802 */ /* 0x000fe20000000f00 */
[----:B------:R-:W-:-:S03]  /*5090*/  IMAD.MOV.U32 R5, RZ, RZ, 0x3fd80000 ;  /* 0x3fd80000ff057424 */ /* 0x000fc600078e00ff */
[----:B------:R-:W0:Y:S02]  /*50a0*/  MUFU.RSQ64H R9, R11 ;  /* 0x0000000b00097308 */ /* 0x000e240000001c00 */
[----:B0-----:R-:W-:-:S08]  /*50b0*/  DMUL R6, R8, R8 ;  /* 0x0000000808067228 */ /* 0x001fd00000000000 */
[----:B------:R-:W-:-:S08]  /*50c0*/  DFMA R6, R10, -R6, 1 ;  /* 0x3ff000000a06742b */ /* 0x000fd00000000806 */
[----:B------:R-:W-:Y:S02]  /*50d0*/  DFMA R4, R6, R4, 0.5 ;  /* 0x3fe000000604742b */ /* 0x000fe40000000004 */
[----:B------:R-:W-:-:S08]  /*50e0*/  DMUL R6, R8, R6 ;  /* 0x0000000608067228 */ /* 0x000fd00000000000 */
[----:B------:R-:W-:-:S08]  /*50f0*/  DFMA R6, R4, R6, R8 ;  /* 0x000000060406722b */ /* 0x000fd00000000008 */
[----:B------:R-:W-:Y:S02]  /*5100*/  DMUL R4, R10, R6 ;  /* 0x000000060a047228 */ /* 0x000fe40000000000 */
[----:B------:R-:W-:-:S06]  /*5110*/  VIADD R7, R7, 0xfff00000 ;  /* 0xfff0000007077836 */ /* 0x000fcc0000000000 */
[----:B------:R-:W-:-:S08]  /*5120*/  DFMA R8, R4, -R4, R10 ;  /* 0x800000040408722b */ /* 0x000fd0000000000a */
[----:B------:R-:W-:-:S10]  /*5130*/  DFMA R6, R6, R8, R4 ;  /* 0x000000080606722b */ /* 0x000fd40000000004 */
[----:B------:R-:W-:Y:S01]  /*5140*/  IADD3 R7, PT, PT, R7, -0x3500000, RZ ;  /* 0xfcb0000007077810 */ /* 0x000fe20007ffe0ff */
[----:B------:R-:W-:Y:S06]  /*5150*/  BRA `(.L_x_106) ;  /* 0x0000000000047947 */ /* 0x000fec0003800000 */
.L_x_107:
[----:B------:R-:W-:-:S11]  /*5160*/  DADD R6, R4, R4 ;  /* 0x0000000004067229 */ /* 0x000fd60000000004 */
.L_x_106:
[----:B------:R-:W-:Y:S05]  /*5170*/  BSYNC.RECONVERGENT B0 ;  /* 0x0000000000007941 */ /* 0x000fea0003800200 */
.L_x_104:
[----:B------:R-:W-:Y:S01]  /*5180*/  IMAD.MOV.U32 R2, RZ, RZ, R6 ;  /* 0x000000ffff027224 */ /* 0x000fe200078e0006 */
[----:B------:R-:W-:Y:S01]  /*5190*/  MOV R6, R12 ;  /* 0x0000000c00067202 */ /* 0x000fe20000000f00 */
[----:B------:R-:W-:Y:S02]  /*51a0*/  IMAD.MOV.U32 R5, RZ, RZ, R7 ;  /* 0x000000ffff057224 */ /* 0x000fe400078e0007 */
[----:B------:R-:W-:-:S04]  /*51b0*/  IMAD.MOV.U32 R7, RZ, RZ, 0x0 ;  /* 0x00000000ff077424 */ /* 0x000fc800078e00ff */
[----:B------:R-:W-:Y:S05]  /*51c0*/  RET.REL.NODEC R6 `(_Z16calculate_forcesPdS_S_S_S_S_S_md) ;  /* 0xffffffac068c7950 */ /* 0x000fea0003c3ffff */
.L_x_108:
        /* <DEDUP_REMOVED lines=11> */
.L_x_111:


//--------------------- .nv.shared.reserved.0     --------------------------
	.section	.nv.shared.reserved.0,"aw",@nobits
	.weak		__nv_reservedSMEM_offset_0_alias
	.size		__nv_reservedSMEM_offset_0_alias, 0, 64
	.other		__nv_reservedSMEM_offset_0_alias,@"STO_CUDA_RESERVED_SHARED STV_DEFAULT"
__nv_reservedSMEM_offset_0_alias:
	.zero		0
	.zero		64


//--------------------- .nv.constant0._Z27update_positions_velocitiesPdS_S_S_S_S_S_S_S_S_md --------------------------
	.section	.nv.constant0._Z27update_positions_velocitiesPdS_S_S_S_S_S_S_S_S_md,"a",@progbits
	.sectionflags	@""
	.align	4
.nv.constant0._Z27update_positions_velocitiesPdS_S_S_S_S_S_S_S_S_md:
	.zero		992


//--------------------- .nv.constant0._Z16calculate_forcesPdS_S_S_S_S_S_md --------------------------
	.section	.nv.constant0._Z16calculate_forcesPdS_S_S_S_S_S_md,"a",@progbits
	.sectionflags	@""
	.align	4
.nv.constant0._Z16calculate_forcesPdS_S_S_S_S_S_md:
	.zero		968


//--------------------- SYMBOLS --------------------------

	.type		.nv.reservedSmem.offset0,@object
	.size		.nv.reservedSmem.offset0,0x4
